//
// Generated by NVIDIA NVVM Compiler
//
// Compiler Build ID: CL-36424714
// Cuda compilation tools, release 13.0, V13.0.88
// Based on NVVM 20.0.0
//

.version 9.0
.target sm_100
.address_size 64

	// .globl	_Z18sqrt_stress_kernelPfi

.visible .entry _Z18sqrt_stress_kernelPfi(
	.param .u64 .ptr .align 1 _Z18sqrt_stress_kernelPfi_param_0,
	.param .u32 _Z18sqrt_stress_kernelPfi_param_1
)
{
	.reg .pred 	%p<3>;
	.reg .b32 	%r<10>;
	.reg .b32 	%f<99>;
	.reg .b64 	%rd<5>;

	ld.param.u64 	%rd1, [_Z18sqrt_stress_kernelPfi_param_0];
	ld.param.u32 	%r4, [_Z18sqrt_stress_kernelPfi_param_1];
	mov.u32 	%r5, %ctaid.x;
	mov.u32 	%r6, %ntid.x;
	mov.u32 	%r7, %tid.x;
	mad.lo.s32 	%r1, %r5, %r6, %r7;
	setp.ge.s32 	%p1, %r1, %r4;
	@%p1 bra 	$L__BB0_4;
	cvt.rn.f32.s32 	%f25, %r1;
	mul.f32 	%f26, %f25, 0f38D1B717;
	add.f32 	%f98, %f26, 0f00000000;
	add.f32 	%f97, %f26, 0f3DCCCCCD;
	add.f32 	%f96, %f26, 0f3E4CCCCD;
	add.f32 	%f95, %f26, 0f3E99999A;
	add.f32 	%f94, %f26, 0f3ECCCCCD;
	add.f32 	%f93, %f26, 0f3F000000;
	add.f32 	%f92, %f26, 0f3F19999A;
	add.f32 	%f91, %f26, 0f3F333333;
	mov.b32 	%r9, 0;
$L__BB0_2:
	sqrt.rn.f32 	%f27, %f98;
	sqrt.rn.f32 	%f28, %f97;
	sqrt.rn.f32 	%f29, %f96;
	sqrt.rn.f32 	%f30, %f95;
	sqrt.rn.f32 	%f31, %f94;
	sqrt.rn.f32 	%f32, %f93;
	sqrt.rn.f32 	%f33, %f92;
	sqrt.rn.f32 	%f34, %f91;
	sqrt.rn.f32 	%f35, %f27;
	sqrt.rn.f32 	%f36, %f28;
	sqrt.rn.f32 	%f37, %f29;
	sqrt.rn.f32 	%f38, %f30;
	sqrt.rn.f32 	%f39, %f31;
	sqrt.rn.f32 	%f40, %f32;
	sqrt.rn.f32 	%f41, %f33;
	sqrt.rn.f32 	%f42, %f34;
	sqrt.rn.f32 	%f43, %f35;
	sqrt.rn.f32 	%f44, %f36;
	sqrt.rn.f32 	%f45, %f37;
	sqrt.rn.f32 	%f46, %f38;
	sqrt.rn.f32 	%f47, %f39;
	sqrt.rn.f32 	%f48, %f40;
	sqrt.rn.f32 	%f49, %f41;
	sqrt.rn.f32 	%f50, %f42;
	sqrt.rn.f32 	%f51, %f43;
	sqrt.rn.f32 	%f52, %f44;
	sqrt.rn.f32 	%f53, %f45;
	sqrt.rn.f32 	%f54, %f46;
	sqrt.rn.f32 	%f55, %f47;
	sqrt.rn.f32 	%f56, %f48;
	sqrt.rn.f32 	%f57, %f49;
	sqrt.rn.f32 	%f58, %f50;
	sqrt.rn.f32 	%f59, %f51;
	sqrt.rn.f32 	%f60, %f52;
	sqrt.rn.f32 	%f61, %f53;
	sqrt.rn.f32 	%f62, %f54;
	sqrt.rn.f32 	%f63, %f55;
	sqrt.rn.f32 	%f64, %f56;
	sqrt.rn.f32 	%f65, %f57;
	sqrt.rn.f32 	%f66, %f58;
	sqrt.rn.f32 	%f67, %f59;
	sqrt.rn.f32 	%f68, %f60;
	sqrt.rn.f32 	%f69, %f61;
	sqrt.rn.f32 	%f70, %f62;
	sqrt.rn.f32 	%f71, %f63;
	sqrt.rn.f32 	%f72, %f64;
	sqrt.rn.f32 	%f73, %f65;
	sqrt.rn.f32 	%f74, %f66;
	sqrt.rn.f32 	%f75, %f67;
	sqrt.rn.f32 	%f76, %f68;
	sqrt.rn.f32 	%f77, %f69;
	sqrt.rn.f32 	%f78, %f70;
	sqrt.rn.f32 	%f79, %f71;
	sqrt.rn.f32 	%f80, %f72;
	sqrt.rn.f32 	%f81, %f73;
	sqrt.rn.f32 	%f82, %f74;
	sqrt.rn.f32 	%f98, %f75;
	sqrt.rn.f32 	%f97, %f76;
	sqrt.rn.f32 	%f96, %f77;
	sqrt.rn.f32 	%f95, %f78;
	sqrt.rn.f32 	%f94, %f79;
	sqrt.rn.f32 	%f93, %f80;
	sqrt.rn.f32 	%f92, %f81;
	sqrt.rn.f32 	%f91, %f82;
	add.s32 	%r9, %r9, 8;
	setp.ne.s32 	%p2, %r9, 1000;
	@%p2 bra 	$L__BB0_2;
	add.f32 	%f83, %f98, 0f00000000;
	add.f32 	%f84, %f83, %f97;
	add.f32 	%f85, %f84, %f96;
	add.f32 	%f86, %f85, %f95;
	add.f32 	%f87, %f86, %f94;
	add.f32 	%f88, %f87, %f93;
	add.f32 	%f89, %f88, %f92;
	add.f32 	%f90, %f89, %f91;
	cvta.to.global.u64 	%rd2, %rd1;
	mul.wide.s32 	%rd3, %r1, 4;
	add.s64 	%rd4, %rd2, %rd3;
	st.global.f32 	[%rd4], %f90;
$L__BB0_4:
	ret;

}


// ===== COMPILED SASS (sm_100) =====

	.target	sm_100

	.elftype	@"ET_EXEC"


//--------------------- .note.nv.tkinfo           --------------------------
	.section	.note.nv.tkinfo,"",@"SHT_NOTE"
	.sectionflags	@"SHF_NOTE_NV_TKINFO"
	.tkinfo
        /*0018*/ 	.word	0x00000002
        /*0030*/ 	.string	""
        /*0030*/ 	.string	"ptxas"
        /*0030*/ 	.string	"Cuda compilation tools, release 13.0, V13.0.88"
        /*0030*/ 	.string	"Build cuda_13.0.r13.0/compiler.36424714_0"
        /*0030*/ 	.string	"-arch sm_100 -m 64 "



//--------------------- .note.nv.cuinfo           --------------------------
	.section	.note.nv.cuinfo,"",@"SHT_NOTE"
	.sectionflags	@"SHF_NOTE_NV_CUINFO"
        /*0018*/ 	.short	0x0002
        /*001a*/ 	.short	0x0064
        /*001c*/ 	.short	0x0082
	.zero		2


//--------------------- .nv.info                  --------------------------
	.section	.nv.info,"",@"SHT_CUDA_INFO"
	.align	4


	//----- nvinfo : EIATTR_REGCOUNT
	.align		4
        /*0000*/ 	.byte	0x04, 0x2f
        /*0002*/ 	.short	(.L_1 - .L_0)
	.align		4
.L_0:
        /*0004*/ 	.word	index@(_Z18sqrt_stress_kernelPfi)
        /*0008*/ 	.word	0x00000014


	//----- nvinfo : EIATTR_FRAME_SIZE
	.align		4
.L_1:
        /*000c*/ 	.byte	0x04, 0x11
        /*000e*/ 	.short	(.L_3 - .L_2)
	.align		4
.L_2:
        /*0010*/ 	.word	index@($__internal_0_$__cuda_sm20_sqrt_rn_f32_slowpath)
        /*0014*/ 	.word	0x00000000


	//----- nvinfo : EIATTR_FRAME_SIZE
	.align		4
.L_3:
        /*0018*/ 	.byte	0x04, 0x11
        /*001a*/ 	.short	(.L_5 - .L_4)
	.align		4
.L_4:
        /*001c*/ 	.word	index@(_Z18sqrt_stress_kernelPfi)
        /*0020*/ 	.word	0x00000000


	//----- nvinfo : EIATTR_MIN_STACK_SIZE
	.align		4
.L_5:
        /*0024*/ 	.byte	0x04, 0x12
        /*0026*/ 	.short	(.L_7 - .L_6)
	.align		4
.L_6:
        /*0028*/ 	.word	index@(_Z18sqrt_stress_kernelPfi)
        /*002c*/ 	.word	0x00000000
.L_7:


//--------------------- .nv.compat                --------------------------
	.section	.nv.compat,"",@"SHT_CUDA_COMPAT_INFO"
	.align	4
        /*0000*/ 	.byte	0x02, 0x09, 0x00, 0x00, 0x02, 0x02, 0x01, 0x00, 0x02, 0x05, 0x05, 0x00, 0x03, 0x07, 0x01, 0x01
        /*0010*/ 	.byte	0x02, 0x03, 0x00, 0x00, 0x02, 0x06, 0x01, 0x00, 0x04, 0x0b, 0x08, 0x00, 0x01, 0x00, 0x00, 0x00
        /*0020*/ 	.byte	0x00, 0x00, 0x00, 0x00


//--------------------- .nv.info._Z18sqrt_stress_kernelPfi --------------------------
	.section	.nv.info._Z18sqrt_stress_kernelPfi,"",@"SHT_CUDA_INFO"
	.sectionflags	@""
	.align	4


	//----- nvinfo : EIATTR_CUDA_API_VERSION
	.align		4
        /*0000*/ 	.byte	0x04, 0x37
        /*0002*/ 	.short	(.L_9 - .L_8)
.L_8:
        /*0004*/ 	.word	0x00000082


	//----- nvinfo : EIATTR_KPARAM_INFO
	.align		4
.L_9:
        /*0008*/ 	.byte	0x04, 0x17
        /*000a*/ 	.short	(.L_11 - .L_10)
.L_10:
        /*000c*/ 	.word	0x00000000
        /*0010*/ 	.short	0x0001
        /*0012*/ 	.short	0x0008
        /*0014*/ 	.byte	0x00, 0xf0, 0x11, 0x00


	//----- nvinfo : EIATTR_KPARAM_INFO
	.align		4
.L_11:
        /*0018*/ 	.byte	0x04, 0x17
        /*001a*/ 	.short	(.L_13 - .L_12)
.L_12:
        /*001c*/ 	.word	0x00000000
        /*0020*/ 	.short	0x0000
        /*0022*/ 	.short	0x0000
        /*0024*/ 	.byte	0x00, 0xf5, 0x21, 0x00


	//----- nvinfo : EIATTR_SPARSE_MMA_MASK
	.align		4
.L_13:
        /*0028*/ 	.byte	0x03, 0x50
        /*002a*/ 	.short	0x0000


	//----- nvinfo : EIATTR_MAXREG_COUNT
	.align		4
        /*002c*/ 	.byte	0x03, 0x1b
        /*002e*/ 	.short	0x00ff


	//----- nvinfo : EIATTR_MERCURY_ISA_VERSION
	.align		4
        /*0030*/ 	.byte	0x03, 0x5f
        /*0032*/ 	.short	0x0101


	//----- nvinfo : EIATTR_VRC_CTA_INIT_COUNT
	.align		4
        /*0034*/ 	.byte	0x02, 0x4a
	.zero		1
	.zero		1


	//----- nvinfo : EIATTR_EXIT_INSTR_OFFSETS
	.align		4
        /*0038*/ 	.byte	0x04, 0x1c
        /*003a*/ 	.short	(.L_15 - .L_14)


	//   ....[0]....
.L_14:
        /*003c*/ 	.word	0x00000070


	//   ....[1]....
        /*0040*/ 	.word	0x00003e40


	//----- nvinfo : EIATTR_CRS_STACK_SIZE
	.align		4
.L_15:
        /*0044*/ 	.byte	0x04, 0x1e
        /*0046*/ 	.short	(.L_17 - .L_16)
.L_16:
        /*0048*/ 	.word	0x00000000


	//----- nvinfo : EIATTR_CBANK_PARAM_SIZE
	.align		4
.L_17:
        /*004c*/ 	.byte	0x03, 0x19
        /*004e*/ 	.short	0x000c


	//----- nvinfo : EIATTR_PARAM_CBANK
	.align		4
        /*0050*/ 	.byte	0x04, 0x0a
        /*0052*/ 	.short	(.L_19 - .L_18)
	.align		4
.L_18:
        /*0054*/ 	.word	index@(.nv.constant0._Z18sqrt_stress_kernelPfi)
        /*0058*/ 	.short	0x0380
        /*005a*/ 	.short	0x000c


	//----- nvinfo : EIATTR_SW_WAR
	.align		4
.L_19:
        /*005c*/ 	.byte	0x04, 0x36
        /*005e*/ 	.short	(.L_21 - .L_20)
.L_20:
        /*0060*/ 	.word	0x00000008
.L_21:


//--------------------- .nv.callgraph             --------------------------
	.section	.nv.callgraph,"",@"SHT_CUDA_CALLGRAPH"
	.align	4
	.sectionentsize	8
	.align		4
        /*0000*/ 	.word	0x00000000
	.align		4
        /*0004*/ 	.word	0xffffffff
	.align		4
        /*0008*/ 	.word	0x00000000
	.align		4
        /*000c*/ 	.word	0xfffffffe
	.align		4
        /*0010*/ 	.word	0x00000000
	.align		4
        /*0014*/ 	.word	0xfffffffd
	.align		4
        /*0018*/ 	.word	0x00000000
	.align		4
        /*001c*/ 	.word	0xfffffffc


//--------------------- .text._Z18sqrt_stress_kernelPfi --------------------------
	.section	.text._Z18sqrt_stress_kernelPfi,"ax",@progbits
	.align	128
        .global         _Z18sqrt_stress_kernelPfi
        .type           _Z18sqrt_stress_kernelPfi,@function
        .size           _Z18sqrt_stress_kernelPfi,(.L_x_196 - _Z18sqrt_stress_kernelPfi)
        .other          _Z18sqrt_stress_kernelPfi,@"STO_CUDA_ENTRY STV_DEFAULT"
_Z18sqrt_stress_kernelPfi:
.text._Z18sqrt_stress_kernelPfi:
[----:B------:R-:W-:Y:S01]  /*0000*/  LDC R1, c[0x0][0x37c] ;  /* 0x0000df00ff017b82 */ /* 0x000fe20000000800 */
[----:B------:R-:W0:Y:S07]  /*0010*/  S2R R3, SR_TID.X ;  /* 0x0000000000037919 */ /* 0x000e2e0000002100 */
[----:B------:R-:W0:Y:S01]  /*0020*/  S2UR UR4, SR_CTAID.X ;  /* 0x00000000000479c3 */ /* 0x000e220000002500 */
[----:B------:R-:W1:Y:S07]  /*0030*/  LDCU UR5, c[0x0][0x388] ;  /* 0x00007100ff0577ac */ /* 0x000e6e0008000800 */
[----:B------:R-:W0:Y:S02]  /*0040*/  LDC R4, c[0x0][0x360] ;  /* 0x0000d800ff047b82 */ /* 0x000e240000000800 */
[----:B0-----:R-:W-:-:S05]  /*0050*/  IMAD R4, R4, UR4, R3 ;  /* 0x0000000404047c24 */ /* 0x001fca000f8e0203 */
[----:B-1----:R-:W-:-:S13]  /*0060*/  ISETP.GE.AND P0, PT, R4, UR5, PT ;  /* 0x0000000504007c0c */ /* 0x002fda000bf06270 */
[----:B------:R-:W-:Y:S05]  /*0070*/  @P0 EXIT ;  /* 0x000000000000094d */ /* 0x000fea0003800000 */
[----:B------:R-:W-:Y:S01]  /*0080*/  HFMA2 R0, -RZ, RZ, 0.60205078125, -0.443115234375 ;  /* 0x38d1b717ff007431 */ /* 0x000fe200000001ff */
[----:B------:R-:W-:Y:S01]  /*0090*/  I2FP.F32.S32 R17, R4 ;  /* 0x0000000400117245 */ /* 0x000fe20000201400 */
[----:B------:R-:W0:Y:S01]  /*00a0*/  LDCU.64 UR6, c[0x0][0x358] ;  /* 0x00006b00ff0677ac */ /* 0x000e220008000a00 */
[----:B------:R-:W-:-:S03]  /*00b0*/  UMOV UR4, URZ ;  /* 0x000000ff00047c82 */ /* 0x000fc60008000000 */
[CC--:B------:R-:W-:Y:S01]  /*00c0*/  FFMA R16, R17.reuse, R0.reuse, 0.10000000149011611938 ;  /* 0x3dcccccd11107423 */ /* 0x0c0fe20000000000 */
[CC--:B------:R-:W-:Y:S01]  /*00d0*/  FFMA R15, R17.reuse, R0.reuse, 0.20000000298023223877 ;  /* 0x3e4ccccd110f7423 */ /* 0x0c0fe20000000000 */
[CC--:B------:R-:W-:Y:S01]  /*00e0*/  FFMA R14, R17.reuse, R0.reuse, 0.30000001192092895508 ;  /* 0x3e99999a110e7423 */ /* 0x0c0fe20000000000 */
[CC--:B------:R-:W-:Y:S01]  /*00f0*/  FFMA R13, R17.reuse, R0.reuse, 0.40000000596046447754 ;  /* 0x3ecccccd110d7423 */ /* 0x0c0fe20000000000 */
[CC--:B------:R-:W-:Y:S01]  /*0100*/  FFMA R12, R17.reuse, R0.reuse, 0.5 ;  /* 0x3f000000110c7423 */ /* 0x0c0fe20000000000 */
[CC--:B------:R-:W-:Y:S01]  /*0110*/  FFMA R11, R17.reuse, R0.reuse, 0.60000002384185791016 ;  /* 0x3f19999a110b7423 */ /* 0x0c0fe20000000000 */
[C---:B------:R-:W-:Y:S01]  /*0120*/  FFMA R9, R17.reuse, R0, 0.69999998807907104492 ;  /* 0x3f33333311097423 */ /* 0x040fe20000000000 */
[----:B------:R-:W-:-:S07]  /*0130*/  FFMA R17, R17, 9.9999997473787516356e-05, RZ ;  /* 0x38d1b71711117823 */ /* 0x000fce00000000ff */
.L_x_193:
[----:B------:R-:W-:Y:S01]  /*0140*/  IADD3 R0, PT, PT, R17, -0xd000000, RZ ;  /* 0xf300000011007810 */ /* 0x000fe20007ffe0ff */
[----:B------:R1:W2:Y:S01]  /*0150*/  MUFU.RSQ R2, R17 ;  /* 0x0000001100027308 */ /* 0x0002a20000001400 */
[----:B------:R-:W-:Y:S01]  /*0160*/  UIADD3 UR4, UPT, UPT, UR4, 0x8, URZ ;  /* 0x0000000804047890 */ /* 0x000fe2000fffe0ff */
[----:B------:R-:W-:Y:S01]  /*0170*/  BSSY.RECONVERGENT B0, `(.L_x_0) ;  /* 0x000000d000007945 */ /* 0x000fe20003800200 */
[----:B------:R-:W-:Y:S02]  /*0180*/  ISETP.GT.U32.AND P0, PT, R0, 0x727fffff, PT ;  /* 0x727fffff0000780c */ /* 0x000fe40003f04070 */
[----:B------:R-:W-:-:S11]  /*0190*/  UISETP.NE.AND UP0, UPT, UR4, 0x3e8, UPT ;  /* 0x000003e80400788c */ /* 0x000fd6000bf05270 */
[----:B-1----:R-:W-:Y:S05]  /*01a0*/  @!P0 BRA `(.L_x_1) ;  /* 0x0000000000148947 */ /* 0x002fea0003800000 */
[----:B------:R-:W-:Y:S02]  /*01b0*/  MOV R0, R17 ;  /* 0x0000001100007202 */ /* 0x000fe40000000f00 */
[----:B--2---:R-:W-:-:S07]  /*01c0*/  MOV R2, 0x1e0 ;  /* 0x000001e000027802 */ /* 0x004fce0000000f00 */
[----:B0-----:R-:W-:Y:S05]  /*01d0*/  CALL.REL.NOINC `($__internal_0_$__cuda_sm20_sqrt_rn_f32_slowpath) ;  /* 0x0000003c001c7944 */ /* 0x001fea0003c00000 */
[----:B------:R-:W-:Y:S01]  /*01e0*/  MOV R17, R5 ;  /* 0x0000000500117202 */ /* 0x000fe20000000f00 */
[----:B------:R-:W-:Y:S06]  /*01f0*/  BRA `(.L_x_2) ;  /* 0x0000000000107947 */ /* 0x000fec0003800000 */
.L_x_1:
[C---:B--2---:R-:W-:Y:S01]  /*0200*/  FMUL.FTZ R0, R2.reuse, R17 ;  /* 0x0000001102007220 */ /* 0x044fe20000410000 */
[----:B------:R-:W-:-:S03]  /*0210*/  FMUL.FTZ R2, R2, 0.5 ;  /* 0x3f00000002027820 */ /* 0x000fc60000410000 */
[----:B------:R-:W-:-:S04]  /*0220*/  FFMA R17, -R0, R0, R17 ;  /* 0x0000000000117223 */ /* 0x000fc80000000111 */
[----:B------:R-:W-:-:S07]  /*0230*/  FFMA R17, R17, R2, R0 ;  /* 0x0000000211117223 */ /* 0x000fce0000000000 */
.L_x_2:
[----:B0-----:R-:W-:Y:S05]  /*0240*/  BSYNC.RECONVERGENT B0 ;  /* 0x0000000000007941 */ /* 0x001fea0003800200 */
.L_x_0:
[----:B------:R-:W-:Y:S01]  /*0250*/  IADD3 R0, PT, PT, R16, -0xd000000, RZ ;  /* 0xf300000010007810 */ /* 0x000fe20007ffe0ff */
[----:B------:R0:W1:Y:S01]  /*0260*/  MUFU.RSQ R5, R16 ;  /* 0x0000001000057308 */ /* 0x0000620000001400 */
[----:B------:R-:W-:Y:S02]  /*0270*/  BSSY.RECONVERGENT B0, `(.L_x_3) ;  /* 0x000000c000007945 */ /* 0x000fe40003800200 */
[----:B------:R-:W-:-:S13]  /*0280*/  ISETP.GT.U32.AND P0, PT, R0, 0x727fffff, PT ;  /* 0x727fffff0000780c */ /* 0x000fda0003f04070 */
[----:B0-----:R-:W-:Y:S05]  /*0290*/  @!P0 BRA `(.L_x_4) ;  /* 0x0000000000148947 */ /* 0x001fea0003800000 */
[----:B------:R-:W-:Y:S02]  /*02a0*/  MOV R0, R16 ;  /* 0x0000001000007202 */ /* 0x000fe40000000f00 */
[----:B------:R-:W-:-:S07]  /*02b0*/  MOV R2, 0x2d0 ;  /* 0x000002d000027802 */ /* 0x000fce0000000f00 */
[----:B-1----:R-:W-:Y:S05]  /*02c0*/  CALL.REL.NOINC `($__internal_0_$__cuda_sm20_sqrt_rn_f32_slowpath) ;  /* 0x0000003800e07944 */ /* 0x002fea0003c00000 */
[----:B------:R-:W-:Y:S01]  /*02d0*/  MOV R16, R5 ;  /* 0x0000000500107202 */ /* 0x000fe20000000f00 */
[----:B------:R-:W-:Y:S06]  /*02e0*/  BRA `(.L_x_5) ;  /* 0x0000000000107947 */ /* 0x000fec0003800000 */
.L_x_4:
[C---:B-1----:R-:W-:Y:S01]  /*02f0*/  FMUL.FTZ R3, R5.reuse, R16 ;  /* 0x0000001005037220 */ /* 0x042fe20000410000 */
[----:B------:R-:W-:-:S03]  /*0300*/  FMUL.FTZ R0, R5, 0.5 ;  /* 0x3f00000005007820 */ /* 0x000fc60000410000 */
[----:B------:R-:W-:-:S04]  /*0310*/  FFMA R16, -R3, R3, R16 ;  /* 0x0000000303107223 */ /* 0x000fc80000000110 */
[----:B------:R-:W-:-:S07]  /*0320*/  FFMA R16, R16, R0, R3 ;  /* 0x0000000010107223 */ /* 0x000fce0000000003 */
.L_x_5:
[----:B------:R-:W-:Y:S05]  /*0330*/  BSYNC.RECONVERGENT B0 ;  /* 0x0000000000007941 */ /* 0x000fea0003800200 */
.L_x_3:
[----:B------:R-:W-:Y:S01]  /*0340*/  VIADD R0, R15, 0xf3000000 ;  /* 0xf30000000f007836 */ /* 0x000fe20000000000 */
[----:B------:R0:W1:Y:S01]  /*0350*/  MUFU.RSQ R2, R15 ;  /* 0x0000000f00027308 */ /* 0x0000620000001400 */
[----:B------:R-:W-:Y:S03]  /*0360*/  BSSY.RECONVERGENT B0, `(.L_x_6) ;  /* 0x000000c000007945 */ /* 0x000fe60003800200 */
[----:B------:R-:W-:-:S13]  /*0370*/  ISETP.GT.U32.AND P0, PT, R0, 0x727fffff, PT ;  /* 0x727fffff0000780c */ /* 0x000fda0003f04070 */
[----:B01----:R-:W-:Y:S05]  /*0380*/  @!P0 BRA `(.L_x_7) ;  /* 0x0000000000148947 */ /* 0x003fea0003800000 */
[----:B------:R-:W-:Y:S02]  /*0390*/  MOV R0, R15 ;  /* 0x0000000f00007202 */ /* 0x000fe40000000f00 */
[----:B------:R-:W-:-:S07]  /*03a0*/  MOV R2, 0x3c0 ;  /* 0x000003c000027802 */ /* 0x000fce0000000f00 */
[----:B------:R-:W-:Y:S05]  /*03b0*/  CALL.REL.NOINC `($__internal_0_$__cuda_sm20_sqrt_rn_f32_slowpath) ;  /* 0x0000003800a47944 */ /* 0x000fea0003c00000 */
[----:B------:R-:W-:Y:S01]  /*03c0*/  MOV R15, R5 ;  /* 0x00000005000f7202 */ /* 0x000fe20000000f00 */
[----:B------:R-:W-:Y:S06]  /*03d0*/  BRA `(.L_x_8) ;  /* 0x0000000000107947 */ /* 0x000fec0003800000 */
.L_x_7:
[C---:B------:R-:W-:Y:S01]  /*03e0*/  FMUL.FTZ R0, R2.reuse, R15 ;  /* 0x0000000f02007220 */ /* 0x040fe20000410000 */
[----:B------:R-:W-:-:S03]  /*03f0*/  FMUL.FTZ R2, R2, 0.5 ;  /* 0x3f00000002027820 */ /* 0x000fc60000410000 */
[----:B------:R-:W-:-:S04]  /*0400*/  FFMA R15, -R0, R0, R15 ;  /* 0x00000000000f7223 */ /* 0x000fc8000000010f */
[----:B------:R-:W-:-:S07]  /*0410*/  FFMA R15, R15, R2, R0 ;  /* 0x000000020f0f7223 */ /* 0x000fce0000000000 */
.L_x_8:
[----:B------:R-:W-:Y:S05]  /*0420*/  BSYNC.RECONVERGENT B0 ;  /* 0x0000000000007941 */ /* 0x000fea0003800200 */
.L_x_6:
        /* <DEDUP_REMOVED lines=10> */
.L_x_10:
[C---:B-1----:R-:W-:Y:S01]  /*04d0*/  FMUL.FTZ R3, R5.reuse, R14 ;  /* 0x0000000e05037220 */ /* 0x042fe20000410000 */
[----:B------:R-:W-:-:S03]  /*04e0*/  FMUL.FTZ R0, R5, 0.5 ;  /* 0x3f00000005007820 */ /* 0x000fc60000410000 */
[----:B------:R-:W-:-:S04]  /*04f0*/  FFMA R14, -R3, R3, R14 ;  /* 0x00000003030e7223 */ /* 0x000fc8000000010e */
[----:B------:R-:W-:-:S07]  /*0500*/  FFMA R14, R14, R0, R3 ;  /* 0x000000000e0e7223 */ /* 0x000fce0000000003 */
.L_x_11:
[----:B------:R-:W-:Y:S05]  /*0510*/  BSYNC.RECONVERGENT B0 ;  /* 0x0000000000007941 */ /* 0x000fea0003800200 */
.L_x_9:
[----:B------:R-:W-:Y:S01]  /*0520*/  IADD3 R0, PT, PT, R13, -0xd000000, RZ ;  /* 0xf30000000d007810 */ /* 0x000fe20007ffe0ff */
[----:B------:R0:W1:Y:S01]  /*0530*/  MUFU.RSQ R2, R13 ;  /* 0x0000000d00027308 */ /* 0x0000620000001400 */
[----:B------:R-:W-:Y:S02]  /*0540*/  BSSY.RECONVERGENT B0, `(.L_x_12) ;  /* 0x000000c000007945 */ /* 0x000fe40003800200 */
[----:B------:R-:W-:-:S13]  /*0550*/  ISETP.GT.U32.AND P0, PT, R0, 0x727fffff, PT ;  /* 0x727fffff0000780c */ /* 0x000fda0003f04070 */
[----:B0-----:R-:W-:Y:S05]  /*0560*/  @!P0 BRA `(.L_x_13) ;  /* 0x0000000000148947 */ /* 0x001fea0003800000 */
[----:B------:R-:W-:Y:S01]  /*0570*/  IMAD.MOV.U32 R0, RZ, RZ, R13 ;  /* 0x000000ffff007224 */ /* 0x000fe200078e000d */
[----:B-1----:R-:W-:-:S07]  /*0580*/  MOV R2, 0x5a0 ;  /* 0x000005a000027802 */ /* 0x002fce0000000f00 */
[----:B------:R-:W-:Y:S05]  /*0590*/  CALL.REL.NOINC `($__internal_0_$__cuda_sm20_sqrt_rn_f32_slowpath) ;  /* 0x00000038002c7944 */ /* 0x000fea0003c00000 */
[----:B------:R-:W-:Y:S01]  /*05a0*/  MOV R13, R5 ;  /* 0x00000005000d7202 */ /* 0x000fe20000000f00 */
[----:B------:R-:W-:Y:S06]  /*05b0*/  BRA `(.L_x_14) ;  /* 0x0000000000107947 */ /* 0x000fec0003800000 */
.L_x_13:
[C---:B-1----:R-:W-:Y:S01]  /*05c0*/  FMUL.FTZ R0, R2.reuse, R13 ;  /* 0x0000000d02007220 */ /* 0x042fe20000410000 */
[----:B------:R-:W-:-:S03]  /*05d0*/  FMUL.FTZ R2, R2, 0.5 ;  /* 0x3f00000002027820 */ /* 0x000fc60000410000 */
[----:B------:R-:W-:-:S04]  /*05e0*/  FFMA R13, -R0, R0, R13 ;  /* 0x00000000000d7223 */ /* 0x000fc8000000010d */
[----:B------:R-:W-:-:S07]  /*05f0*/  FFMA R13, R13, R2, R0 ;  /* 0x000000020d0d7223 */ /* 0x000fce0000000000 */
.L_x_14:
[----:B------:R-:W-:Y:S05]  /*0600*/  BSYNC.RECONVERGENT B0 ;  /* 0x0000000000007941 */ /* 0x000fea0003800200 */
.L_x_12:
        /* <DEDUP_REMOVED lines=10> */
.L_x_16:
[C---:B-1----:R-:W-:Y:S01]  /*06b0*/  FMUL.FTZ R3, R5.reuse, R12 ;  /* 0x0000000c05037220 */ /* 0x042fe20000410000 */
[----:B------:R-:W-:-:S03]  /*06c0*/  FMUL.FTZ R0, R5, 0.5 ;  /* 0x3f00000005007820 */ /* 0x000fc60000410000 */
[----:B------:R-:W-:-:S04]  /*06d0*/  FFMA R12, -R3, R3, R12 ;  /* 0x00000003030c7223 */ /* 0x000fc8000000010c */
[----:B------:R-:W-:-:S07]  /*06e0*/  FFMA R12, R12, R0, R3 ;  /* 0x000000000c0c7223 */ /* 0x000fce0000000003 */
.L_x_17:
[----:B------:R-:W-:Y:S05]  /*06f0*/  BSYNC.RECONVERGENT B0 ;  /* 0x0000000000007941 */ /* 0x000fea0003800200 */
.L_x_15:
[----:B------:R-:W-:Y:S01]  /*0700*/  IADD3 R0, PT, PT, R11, -0xd000000, RZ ;  /* 0xf30000000b007810 */ /* 0x000fe20007ffe0ff */
[----:B------:R0:W1:Y:S01]  /*0710*/  MUFU.RSQ R2, R11 ;  /* 0x0000000b00027308 */ /* 0x0000620000001400 */
[----:B------:R-:W-:Y:S02]  /*0720*/  BSSY.RECONVERGENT B0, `(.L_x_18) ;  /* 0x000000c000007945 */ /* 0x000fe40003800200 */
[----:B------:R-:W-:-:S13]  /*0730*/  ISETP.GT.U32.AND P0, PT, R0, 0x727fffff, PT ;  /* 0x727fffff0000780c */ /* 0x000fda0003f04070 */
[----:B0-----:R-:W-:Y:S05]  /*0740*/  @!P0 BRA `(.L_x_19) ;  /* 0x0000000000148947 */ /* 0x001fea0003800000 */
[----:B------:R-:W-:Y:S02]  /*0750*/  MOV R0, R11 ;  /* 0x0000000b00007202 */ /* 0x000fe40000000f00 */
[----:B-1----:R-:W-:-:S07]  /*0760*/  MOV R2, 0x780 ;  /* 0x0000078000027802 */ /* 0x002fce0000000f00 */
[----:B------:R-:W-:Y:S05]  /*0770*/  CALL.REL.NOINC `($__internal_0_$__cuda_sm20_sqrt_rn_f32_slowpath) ;  /* 0x0000003400b47944 */ /* 0x000fea0003c00000 */
[----:B------:R-:W-:Y:S01]  /*0780*/  IMAD.MOV.U32 R11, RZ, RZ, R5 ;  /* 0x000000ffff0b7224 */ /* 0x000fe200078e0005 */
[----:B------:R-:W-:Y:S06]  /*0790*/  BRA `(.L_x_20) ;  /* 0x0000000000107947 */ /* 0x000fec0003800000 */
.L_x_19:
[C---:B-1----:R-:W-:Y:S01]  /*07a0*/  FMUL.FTZ R0, R2.reuse, R11 ;  /* 0x0000000b02007220 */ /* 0x042fe20000410000 */
[----:B------:R-:W-:-:S03]  /*07b0*/  FMUL.FTZ R2, R2, 0.5 ;  /* 0x3f00000002027820 */ /* 0x000fc60000410000 */
[----:B------:R-:W-:-:S04]  /*07c0*/  FFMA R11, -R0, R0, R11 ;  /* 0x00000000000b7223 */ /* 0x000fc8000000010b */
[----:B------:R-:W-:-:S07]  /*07d0*/  FFMA R11, R11, R2, R0 ;  /* 0x000000020b0b7223 */ /* 0x000fce0000000000 */
.L_x_20:
[----:B------:R-:W-:Y:S05]  /*07e0*/  BSYNC.RECONVERGENT B0 ;  /* 0x0000000000007941 */ /* 0x000fea0003800200 */
.L_x_18:
        /* <DEDUP_REMOVED lines=8> */
[----:B------:R-:W-:Y:S01]  /*0870*/  MOV R9, R5 ;  /* 0x0000000500097202 */ /* 0x000fe20000000f00 */
[----:B------:R-:W-:Y:S06]  /*0880*/  BRA `(.L_x_23) ;  /* 0x0000000000107947 */ /* 0x000fec0003800000 */
.L_x_22:
[C---:B-1----:R-:W-:Y:S01]  /*0890*/  FMUL.FTZ R0, R2.reuse, R9 ;  /* 0x0000000902007220 */ /* 0x042fe20000410000 */
[----:B------:R-:W-:-:S03]  /*08a0*/  FMUL.FTZ R2, R2, 0.5 ;  /* 0x3f00000002027820 */ /* 0x000fc60000410000 */
[----:B------:R-:W-:-:S04]  /*08b0*/  FFMA R9, -R0, R0, R9 ;  /* 0x0000000000097223 */ /* 0x000fc80000000109 */
[----:B------:R-:W-:-:S07]  /*08c0*/  FFMA R9, R9, R2, R0 ;  /* 0x0000000209097223 */ /* 0x000fce0000000000 */
.L_x_23:
[----:B------:R-:W-:Y:S05]  /*08d0*/  BSYNC.RECONVERGENT B0 ;  /* 0x0000000000007941 */ /* 0x000fea0003800200 */
.L_x_21:
        /* <DEDUP_REMOVED lines=10> */
.L_x_25:
[C---:B-1----:R-:W-:Y:S01]  /*0980*/  FMUL.FTZ R0, R2.reuse, R17 ;  /* 0x0000001102007220 */ /* 0x042fe20000410000 */
[----:B------:R-:W-:-:S03]  /*0990*/  FMUL.FTZ R2, R2, 0.5 ;  /* 0x3f00000002027820 */ /* 0x000fc60000410000 */
[----:B------:R-:W-:-:S04]  /*09a0*/  FFMA R17, -R0, R0, R17 ;  /* 0x0000000000117223 */ /* 0x000fc80000000111 */
[----:B------:R-:W-:-:S07]  /*09b0*/  FFMA R17, R17, R2, R0 ;  /* 0x0000000211117223 */ /* 0x000fce0000000000 */
.L_x_26:
[----:B------:R-:W-:Y:S05]  /*09c0*/  BSYNC.RECONVERGENT B0 ;  /* 0x0000000000007941 */ /* 0x000fea0003800200 */
.L_x_24:
[----:B------:R-:W-:Y:S01]  /*09d0*/  IADD3 R0, PT, PT, R16, -0xd000000, RZ ;  /* 0xf300000010007810 */ /* 0x000fe20007ffe0ff */
[----:B------:R0:W1:Y:S01]  /*09e0*/  MUFU.RSQ R5, R16 ;  /* 0x0000001000057308 */ /* 0x0000620000001400 */
[----:B------:R-:W-:Y:S02]  /*09f0*/  BSSY.RECONVERGENT B0, `(.L_x_27) ;  /* 0x000000c000007945 */ /* 0x000fe40003800200 */
[----:B------:R-:W-:-:S13]  /*0a00*/  ISETP.GT.U32.AND P0, PT, R0, 0x727fffff, PT ;  /* 0x727fffff0000780c */ /* 0x000fda0003f04070 */
[----:B0-----:R-:W-:Y:S05]  /*0a10*/  @!P0 BRA `(.L_x_28) ;  /* 0x0000000000148947 */ /* 0x001fea0003800000 */
[----:B------:R-:W-:Y:S01]  /*0a20*/  IMAD.MOV.U32 R0, RZ, RZ, R16 ;  /* 0x000000ffff007224 */ /* 0x000fe200078e0010 */
[----:B------:R-:W-:-:S07]  /*0a30*/  MOV R2, 0xa50 ;  /* 0x00000a5000027802 */ /* 0x000fce0000000f00 */
[----:B-1----:R-:W-:Y:S05]  /*0a40*/  CALL.REL.NOINC `($__internal_0_$__cuda_sm20_sqrt_rn_f32_slowpath) ;  /* 0x0000003400007944 */ /* 0x002fea0003c00000 */
[----:B------:R-:W-:Y:S01]  /*0a50*/  MOV R16, R5 ;  /* 0x0000000500107202 */ /* 0x000fe20000000f00 */
[----:B------:R-:W-:Y:S06]  /*0a60*/  BRA `(.L_x_29) ;  /* 0x0000000000107947 */ /* 0x000fec0003800000 */
.L_x_28:
[C---:B-1----:R-:W-:Y:S01]  /*0a70*/  FMUL.FTZ R3, R5.reuse, R16 ;  /* 0x0000001005037220 */ /* 0x042fe20000410000 */
[----:B------:R-:W-:-:S03]  /*0a80*/  FMUL.FTZ R0, R5, 0.5 ;  /* 0x3f00000005007820 */ /* 0x000fc60000410000 */
[----:B------:R-:W-:-:S04]  /*0a90*/  FFMA R16, -R3, R3, R16 ;  /* 0x0000000303107223 */ /* 0x000fc80000000110 */
[----:B------:R-:W-:-:S07]  /*0aa0*/  FFMA R16, R16, R0, R3 ;  /* 0x0000000010107223 */ /* 0x000fce0000000003 */
.L_x_29:
[----:B------:R-:W-:Y:S05]  /*0ab0*/  BSYNC.RECONVERGENT B0 ;  /* 0x0000000000007941 */ /* 0x000fea0003800200 */
.L_x_27:
        /* <DEDUP_REMOVED lines=10> */
.L_x_31:
[C---:B-1----:R-:W-:Y:S01]  /*0b60*/  FMUL.FTZ R0, R2.reuse, R15 ;  /* 0x0000000f02007220 */ /* 0x042fe20000410000 */
[----:B------:R-:W-:-:S03]  /*0b70*/  FMUL.FTZ R2, R2, 0.5 ;  /* 0x3f00000002027820 */ /* 0x000fc60000410000 */
[----:B------:R-:W-:-:S04]  /*0b80*/  FFMA R15, -R0, R0, R15 ;  /* 0x00000000000f7223 */ /* 0x000fc8000000010f */
[----:B------:R-:W-:-:S07]  /*0b90*/  FFMA R15, R15, R2, R0 ;  /* 0x000000020f0f7223 */ /* 0x000fce0000000000 */
.L_x_32:
[----:B------:R-:W-:Y:S05]  /*0ba0*/  BSYNC.RECONVERGENT B0 ;  /* 0x0000000000007941 */ /* 0x000fea0003800200 */
.L_x_30:
        /* <DEDUP_REMOVED lines=10> */
.L_x_34:
[C---:B-1----:R-:W-:Y:S01]  /*0c50*/  FMUL.FTZ R3, R5.reuse, R14 ;  /* 0x0000000e05037220 */ /* 0x042fe20000410000 */
[----:B------:R-:W-:-:S03]  /*0c60*/  FMUL.FTZ R0, R5, 0.5 ;  /* 0x3f00000005007820 */ /* 0x000fc60000410000 */
[----:B------:R-:W-:-:S04]  /*0c70*/  FFMA R14, -R3, R3, R14 ;  /* 0x00000003030e7223 */ /* 0x000fc8000000010e */
[----:B------:R-:W-:-:S07]  /*0c80*/  FFMA R14, R14, R0, R3 ;  /* 0x000000000e0e7223 */ /* 0x000fce0000000003 */
.L_x_35:
[----:B------:R-:W-:Y:S05]  /*0c90*/  BSYNC.RECONVERGENT B0 ;  /* 0x0000000000007941 */ /* 0x000fea0003800200 */
.L_x_33:
        /* <DEDUP_REMOVED lines=10> */
.L_x_37:
[C---:B------:R-:W-:Y:S01]  /*0d40*/  FMUL.FTZ R0, R2.reuse, R13 ;  /* 0x0000000d02007220 */ /* 0x040fe20000410000 */
[----:B------:R-:W-:-:S03]  /*0d50*/  FMUL.FTZ R2, R2, 0.5 ;  /* 0x3f00000002027820 */ /* 0x000fc60000410000 */
[----:B------:R-:W-:-:S04]  /*0d60*/  FFMA R13, -R0, R0, R13 ;  /* 0x00000000000d7223 */ /* 0x000fc8000000010d */
[----:B------:R-:W-:-:S07]  /*0d70*/  FFMA R13, R13, R2, R0 ;  /* 0x000000020d0d7223 */ /* 0x000fce0000000000 */
.L_x_38:
[----:B------:R-:W-:Y:S05]  /*0d80*/  BSYNC.RECONVERGENT B0 ;  /* 0x0000000000007941 */ /* 0x000fea0003800200 */
.L_x_36:
        /* <DEDUP_REMOVED lines=10> */
.L_x_40:
[C---:B-1----:R-:W-:Y:S01]  /*0e30*/  FMUL.FTZ R3, R5.reuse, R12 ;  /* 0x0000000c05037220 */ /* 0x042fe20000410000 */
[----:B------:R-:W-:-:S03]  /*0e40*/  FMUL.FTZ R0, R5, 0.5 ;  /* 0x3f00000005007820 */ /* 0x000fc60000410000 */
[----:B------:R-:W-:-:S04]  /*0e50*/  FFMA R12, -R3, R3, R12 ;  /* 0x00000003030c7223 */ /* 0x000fc8000000010c */
[----:B------:R-:W-:-:S07]  /*0e60*/  FFMA R12, R12, R0, R3 ;  /* 0x000000000c0c7223 */ /* 0x000fce0000000003 */
.L_x_41:
[----:B------:R-:W-:Y:S05]  /*0e70*/  BSYNC.RECONVERGENT B0 ;  /* 0x0000000000007941 */ /* 0x000fea0003800200 */
.L_x_39:
        /* <DEDUP_REMOVED lines=10> */
.L_x_43:
[C---:B-1----:R-:W-:Y:S01]  /*0f20*/  FMUL.FTZ R0, R2.reuse, R11 ;  /* 0x0000000b02007220 */ /* 0x042fe20000410000 */
[----:B------:R-:W-:-:S03]  /*0f30*/  FMUL.FTZ R2, R2, 0.5 ;  /* 0x3f00000002027820 */ /* 0x000fc60000410000 */
[----:B------:R-:W-:-:S04]  /*0f40*/  FFMA R11, -R0, R0, R11 ;  /* 0x00000000000b7223 */ /* 0x000fc8000000010b */
[----:B------:R-:W-:-:S07]  /*0f50*/  FFMA R11, R11, R2, R0 ;  /* 0x000000020b0b7223 */ /* 0x000fce0000000000 */
.L_x_44:
[----:B------:R-:W-:Y:S05]  /*0f60*/  BSYNC.RECONVERGENT B0 ;  /* 0x0000000000007941 */ /* 0x000fea0003800200 */
.L_x_42:
        /* <DEDUP_REMOVED lines=10> */
.L_x_46:
[C---:B-1----:R-:W-:Y:S01]  /*1010*/  FMUL.FTZ R0, R2.reuse, R9 ;  /* 0x0000000902007220 */ /* 0x042fe20000410000 */
[----:B------:R-:W-:-:S03]  /*1020*/  FMUL.FTZ R2, R2, 0.5 ;  /* 0x3f00000002027820 */ /* 0x000fc60000410000 */
[----:B------:R-:W-:-:S04]  /*1030*/  FFMA R9, -R0, R0, R9 ;  /* 0x0000000000097223 */ /* 0x000fc80000000109 */
[----:B------:R-:W-:-:S07]  /*1040*/  FFMA R9, R9, R2, R0 ;  /* 0x0000000209097223 */ /* 0x000fce0000000000 */
.L_x_47:
[----:B------:R-:W-:Y:S05]  /*1050*/  BSYNC.RECONVERGENT B0 ;  /* 0x0000000000007941 */ /* 0x000fea0003800200 */
.L_x_45:
        /* <DEDUP_REMOVED lines=10> */
.L_x_49:
[C---:B-1----:R-:W-:Y:S01]  /*1100*/  FMUL.FTZ R0, R2.reuse, R17 ;  /* 0x0000001102007220 */ /* 0x042fe20000410000 */
[----:B------:R-:W-:-:S03]  /*1110*/  FMUL.FTZ R2, R2, 0.5 ;  /* 0x3f00000002027820 */ /* 0x000fc60000410000 */
[----:B------:R-:W-:-:S04]  /*1120*/  FFMA R17, -R0, R0, R17 ;  /* 0x0000000000117223 */ /* 0x000fc80000000111 */
[----:B------:R-:W-:-:S07]  /*1130*/  FFMA R17, R17, R2, R0 ;  /* 0x0000000211117223 */ /* 0x000fce0000000000 */
.L_x_50:
[----:B------:R-:W-:Y:S05]  /*1140*/  BSYNC.RECONVERGENT B0 ;  /* 0x0000000000007941 */ /* 0x000fea0003800200 */
.L_x_48:
        /* <DEDUP_REMOVED lines=10> */
.L_x_52:
[C---:B-1----:R-:W-:Y:S01]  /*11f0*/  FMUL.FTZ R3, R5.reuse, R16 ;  /* 0x0000001005037220 */ /* 0x042fe20000410000 */
[----:B------:R-:W-:-:S03]  /*1200*/  FMUL.FTZ R0, R5, 0.5 ;  /* 0x3f00000005007820 */ /* 0x000fc60000410000 */
[----:B------:R-:W-:-:S04]  /*1210*/  FFMA R16, -R3, R3, R16 ;  /* 0x0000000303107223 */ /* 0x000fc80000000110 */
[----:B------:R-:W-:-:S07]  /*1220*/  FFMA R16, R16, R0, R3 ;  /* 0x0000000010107223 */ /* 0x000fce0000000003 */
.L_x_53:
[----:B------:R-:W-:Y:S05]  /*1230*/  BSYNC.RECONVERGENT B0 ;  /* 0x0000000000007941 */ /* 0x000fea0003800200 */
.L_x_51:
        /* <DEDUP_REMOVED lines=10> */
.L_x_55:
[C---:B-1----:R-:W-:Y:S01]  /*12e0*/  FMUL.FTZ R0, R2.reuse, R15 ;  /* 0x0000000f02007220 */ /* 0x042fe20000410000 */
[----:B------:R-:W-:-:S03]  /*12f0*/  FMUL.FTZ R2, R2, 0.5 ;  /* 0x3f00000002027820 */ /* 0x000fc60000410000 */
[----:B------:R-:W-:-:S04]  /*1300*/  FFMA R15, -R0, R0, R15 ;  /* 0x00000000000f7223 */ /* 0x000fc8000000010f */
[----:B------:R-:W-:-:S07]  /*1310*/  FFMA R15, R15, R2, R0 ;  /* 0x000000020f0f7223 */ /* 0x000fce0000000000 */
.L_x_56:
[----:B------:R-:W-:Y:S05]  /*1320*/  BSYNC.RECONVERGENT B0 ;  /* 0x0000000000007941 */ /* 0x000fea0003800200 */
.L_x_54:
        /* <DEDUP_REMOVED lines=10> */
.L_x_58:
[C---:B-1----:R-:W-:Y:S01]  /*13d0*/  FMUL.FTZ R3, R5.reuse, R14 ;  /* 0x0000000e05037220 */ /* 0x042fe20000410000 */
[----:B------:R-:W-:-:S03]  /*13e0*/  FMUL.FTZ R0, R5, 0.5 ;  /* 0x3f00000005007820 */ /* 0x000fc60000410000 */
[----:B------:R-:W-:-:S04]  /*13f0*/  FFMA R14, -R3, R3, R14 ;  /* 0x00000003030e7223 */ /* 0x000fc8000000010e */
[----:B------:R-:W-:-:S07]  /*1400*/  FFMA R14, R14, R0, R3 ;  /* 0x000000000e0e7223 */ /* 0x000fce0000000003 */
.L_x_59:
[----:B------:R-:W-:Y:S05]  /*1410*/  BSYNC.RECONVERGENT B0 ;  /* 0x0000000000007941 */ /* 0x000fea0003800200 */
.L_x_57:
        /* <DEDUP_REMOVED lines=10> */
.L_x_61:
[C---:B------:R-:W-:Y:S01]  /*14c0*/  FMUL.FTZ R0, R2.reuse, R13 ;  /* 0x0000000d02007220 */ /* 0x040fe20000410000 */
[----:B------:R-:W-:-:S03]  /*14d0*/  FMUL.FTZ R2, R2, 0.5 ;  /* 0x3f00000002027820 */ /* 0x000fc60000410000 */
[----:B------:R-:W-:-:S04]  /*14e0*/  FFMA R13, -R0, R0, R13 ;  /* 0x00000000000d7223 */ /* 0x000fc8000000010d */
[----:B------:R-:W-:-:S07]  /*14f0*/  FFMA R13, R13, R2, R0 ;  /* 0x000000020d0d7223 */ /* 0x000fce0000000000 */
.L_x_62:
[----:B------:R-:W-:Y:S05]  /*1500*/  BSYNC.RECONVERGENT B0 ;  /* 0x0000000000007941 */ /* 0x000fea0003800200 */
.L_x_60:
        /* <DEDUP_REMOVED lines=10> */
.L_x_64:
[C---:B-1----:R-:W-:Y:S01]  /*15b0*/  FMUL.FTZ R3, R5.reuse, R12 ;  /* 0x0000000c05037220 */ /* 0x042fe20000410000 */
[----:B------:R-:W-:-:S03]  /*15c0*/  FMUL.FTZ R0, R5, 0.5 ;  /* 0x3f00000005007820 */ /* 0x000fc60000410000 */
[----:B------:R-:W-:-:S04]  /*15d0*/  FFMA R12, -R3, R3, R12 ;  /* 0x00000003030c7223 */ /* 0x000fc8000000010c */
[----:B------:R-:W-:-:S07]  /*15e0*/  FFMA R12, R12, R0, R3 ;  /* 0x000000000c0c7223 */ /* 0x000fce0000000003 */
.L_x_65:
[----:B------:R-:W-:Y:S05]  /*15f0*/  BSYNC.RECONVERGENT B0 ;  /* 0x0000000000007941 */ /* 0x000fea0003800200 */
.L_x_63:
        /* <DEDUP_REMOVED lines=10> */
.L_x_67:
[C---:B-1----:R-:W-:Y:S01]  /*16a0*/  FMUL.FTZ R0, R2.reuse, R11 ;  /* 0x0000000b02007220 */ /* 0x042fe20000410000 */
[----:B------:R-:W-:-:S03]  /*16b0*/  FMUL.FTZ R2, R2, 0.5 ;  /* 0x3f00000002027820 */ /* 0x000fc60000410000 */
[----:B------:R-:W-:-:S04]  /*16c0*/  FFMA R11, -R0, R0, R11 ;  /* 0x00000000000b7223 */ /* 0x000fc8000000010b */
[----:B------:R-:W-:-:S07]  /*16d0*/  FFMA R11, R11, R2, R0 ;  /* 0x000000020b0b7223 */ /* 0x000fce0000000000 */
.L_x_68:
[----:B------:R-:W-:Y:S05]  /*16e0*/  BSYNC.RECONVERGENT B0 ;  /* 0x0000000000007941 */ /* 0x000fea0003800200 */
.L_x_66:
        /* <DEDUP_REMOVED lines=10> */
.L_x_70:
[C---:B-1----:R-:W-:Y:S01]  /*1790*/  FMUL.FTZ R0, R2.reuse, R9 ;  /* 0x0000000902007220 */ /* 0x042fe20000410000 */
[----:B------:R-:W-:-:S03]  /*17a0*/  FMUL.FTZ R2, R2, 0.5 ;  /* 0x3f00000002027820 */ /* 0x000fc60000410000 */
[----:B------:R-:W-:-:S04]  /*17b0*/  FFMA R9, -R0, R0, R9 ;  /* 0x0000000000097223 */ /* 0x000fc80000000109 */
[----:B------:R-:W-:-:S07]  /*17c0*/  FFMA R9, R9, R2, R0 ;  /* 0x0000000209097223 */ /* 0x000fce0000000000 */
.L_x_71:
[----:B------:R-:W-:Y:S05]  /*17d0*/  BSYNC.RECONVERGENT B0 ;  /* 0x0000000000007941 */ /* 0x000fea0003800200 */
.L_x_69:
        /* <DEDUP_REMOVED lines=10> */
.L_x_73:
[C---:B-1----:R-:W-:Y:S01]  /*1880*/  FMUL.FTZ R0, R2.reuse, R17 ;  /* 0x0000001102007220 */ /* 0x042fe20000410000 */
[----:B------:R-:W-:-:S03]  /*1890*/  FMUL.FTZ R2, R2, 0.5 ;  /* 0x3f00000002027820 */ /* 0x000fc60000410000 */
[----:B------:R-:W-:-:S04]  /*18a0*/  FFMA R17, -R0, R0, R17 ;  /* 0x0000000000117223 */ /* 0x000fc80000000111 */
[----:B------:R-:W-:-:S07]  /*18b0*/  FFMA R17, R17, R2, R0 ;  /* 0x0000000211117223 */ /* 0x000fce0000000000 */
.L_x_74:
[----:B------:R-:W-:Y:S05]  /*18c0*/  BSYNC.RECONVERGENT B0 ;  /* 0x0000000000007941 */ /* 0x000fea0003800200 */
.L_x_72:
        /* <DEDUP_REMOVED lines=10> */
.L_x_76:
[C---:B-1----:R-:W-:Y:S01]  /*1970*/  FMUL.FTZ R3, R5.reuse, R16 ;  /* 0x0000001005037220 */ /* 0x042fe20000410000 */
[----:B------:R-:W-:-:S03]  /*1980*/  FMUL.FTZ R0, R5, 0.5 ;  /* 0x3f00000005007820 */ /* 0x000fc60000410000 */
[----:B------:R-:W-:-:S04]  /*1990*/  FFMA R16, -R3, R3, R16 ;  /* 0x0000000303107223 */ /* 0x000fc80000000110 */
[----:B------:R-:W-:-:S07]  /*19a0*/  FFMA R16, R16, R0, R3 ;  /* 0x0000000010107223 */ /* 0x000fce0000000003 */
.L_x_77:
[----:B------:R-:W-:Y:S05]  /*19b0*/  BSYNC.RECONVERGENT B0 ;  /* 0x0000000000007941 */ /* 0x000fea0003800200 */
.L_x_75:
        /* <DEDUP_REMOVED lines=10> */
.L_x_79:
[C---:B-1----:R-:W-:Y:S01]  /*1a60*/  FMUL.FTZ R0, R2.reuse, R15 ;  /* 0x0000000f02007220 */ /* 0x042fe20000410000 */
[----:B------:R-:W-:-:S03]  /*1a70*/  FMUL.FTZ R2, R2, 0.5 ;  /* 0x3f00000002027820 */ /* 0x000fc60000410000 */
[----:B------:R-:W-:-:S04]  /*1a80*/  FFMA R15, -R0, R0, R15 ;  /* 0x00000000000f7223 */ /* 0x000fc8000000010f */
[----:B------:R-:W-:-:S07]  /*1a90*/  FFMA R15, R15, R2, R0 ;  /* 0x000000020f0f7223 */ /* 0x000fce0000000000 */
.L_x_80:
[----:B------:R-:W-:Y:S05]  /*1aa0*/  BSYNC.RECONVERGENT B0 ;  /* 0x0000000000007941 */ /* 0x000fea0003800200 */
.L_x_78:
        /* <DEDUP_REMOVED lines=10> */
.L_x_82:
[C---:B-1----:R-:W-:Y:S01]  /*1b50*/  FMUL.FTZ R3, R5.reuse, R14 ;  /* 0x0000000e05037220 */ /* 0x042fe20000410000 */
[----:B------:R-:W-:-:S03]  /*1b60*/  FMUL.FTZ R0, R5, 0.5 ;  /* 0x3f00000005007820 */ /* 0x000fc60000410000 */
[----:B------:R-:W-:-:S04]  /*1b70*/  FFMA R14, -R3, R3, R14 ;  /* 0x00000003030e7223 */ /* 0x000fc8000000010e */
[----:B------:R-:W-:-:S07]  /*1b80*/  FFMA R14, R14, R0, R3 ;  /* 0x000000000e0e7223 */ /* 0x000fce0000000003 */
.L_x_83:
[----:B------:R-:W-:Y:S05]  /*1b90*/  BSYNC.RECONVERGENT B0 ;  /* 0x0000000000007941 */ /* 0x000fea0003800200 */
.L_x_81:
        /* <DEDUP_REMOVED lines=10> */
.L_x_85:
[C---:B------:R-:W-:Y:S01]  /*1c40*/  FMUL.FTZ R0, R2.reuse, R13 ;  /* 0x0000000d02007220 */ /* 0x040fe20000410000 */
[----:B------:R-:W-:-:S03]  /*1c50*/  FMUL.FTZ R2, R2, 0.5 ;  /* 0x3f00000002027820 */ /* 0x000fc60000410000 */
[----:B------:R-:W-:-:S04]  /*1c60*/  FFMA R13, -R0, R0, R13 ;  /* 0x00000000000d7223 */ /* 0x000fc8000000010d */
[----:B------:R-:W-:-:S07]  /*1c70*/  FFMA R13, R13, R2, R0 ;  /* 0x000000020d0d7223 */ /* 0x000fce0000000000 */
.L_x_86:
[----:B------:R-:W-:Y:S05]  /*1c80*/  BSYNC.RECONVERGENT B0 ;  /* 0x0000000000007941 */ /* 0x000fea0003800200 */
.L_x_84:
        /* <DEDUP_REMOVED lines=10> */
.L_x_88:
[C---:B-1----:R-:W-:Y:S01]  /*1d30*/  FMUL.FTZ R3, R5.reuse, R12 ;  /* 0x0000000c05037220 */ /* 0x042fe20000410000 */
[----:B------:R-:W-:-:S03]  /*1d40*/  FMUL.FTZ R0, R5, 0.5 ;  /* 0x3f00000005007820 */ /* 0x000fc60000410000 */
[----:B------:R-:W-:-:S04]  /*1d50*/  FFMA R12, -R3, R3, R12 ;  /* 0x00000003030c7223 */ /* 0x000fc8000000010c */
[----:B------:R-:W-:-:S07]  /*1d60*/  FFMA R12, R12, R0, R3 ;  /* 0x000000000c0c7223 */ /* 0x000fce0000000003 */
.L_x_89:
[----:B------:R-:W-:Y:S05]  /*1d70*/  BSYNC.RECONVERGENT B0 ;  /* 0x0000000000007941 */ /* 0x000fea0003800200 */
.L_x_87:
        /* <DEDUP_REMOVED lines=10> */
.L_x_91:
[C---:B-1----:R-:W-:Y:S01]  /*1e20*/  FMUL.FTZ R0, R2.reuse, R11 ;  /* 0x0000000b02007220 */ /* 0x042fe20000410000 */
[----:B------:R-:W-:-:S03]  /*1e30*/  FMUL.FTZ R2, R2, 0.5 ;  /* 0x3f00000002027820 */ /* 0x000fc60000410000 */
[----:B------:R-:W-:-:S04]  /*1e40*/  FFMA R11, -R0, R0, R11 ;  /* 0x00000000000b7223 */ /* 0x000fc8000000010b */
[----:B------:R-:W-:-:S07]  /*1e50*/  FFMA R11, R11, R2, R0 ;  /* 0x000000020b0b7223 */ /* 0x000fce0000000000 */
.L_x_92:
[----:B------:R-:W-:Y:S05]  /*1e60*/  BSYNC.RECONVERGENT B0 ;  /* 0x0000000000007941 */ /* 0x000fea0003800200 */
.L_x_90:
        /* <DEDUP_REMOVED lines=10> */
.L_x_94:
[C---:B-1----:R-:W-:Y:S01]  /*1f10*/  FMUL.FTZ R0, R2.reuse, R9 ;  /* 0x0000000902007220 */ /* 0x042fe20000410000 */
[----:B------:R-:W-:-:S03]  /*1f20*/  FMUL.FTZ R2, R2, 0.5 ;  /* 0x3f00000002027820 */ /* 0x000fc60000410000 */
[----:B------:R-:W-:-:S04]  /*1f30*/  FFMA R9, -R0, R0, R9 ;  /* 0x0000000000097223 */ /* 0x000fc80000000109 */
[----:B------:R-:W-:-:S07]  /*1f40*/  FFMA R9, R9, R2, R0 ;  /* 0x0000000209097223 */ /* 0x000fce0000000000 */
.L_x_95:
[----:B------:R-:W-:Y:S05]  /*1f50*/  BSYNC.RECONVERGENT B0 ;  /* 0x0000000000007941 */ /* 0x000fea0003800200 */
.L_x_93:
        /* <DEDUP_REMOVED lines=10> */
.L_x_97:
[C---:B-1----:R-:W-:Y:S01]  /*2000*/  FMUL.FTZ R0, R2.reuse, R17 ;  /* 0x0000001102007220 */ /* 0x042fe20000410000 */
[----:B------:R-:W-:-:S03]  /*2010*/  FMUL.FTZ R2, R2, 0.5 ;  /* 0x3f00000002027820 */ /* 0x000fc60000410000 */
[----:B------:R-:W-:-:S04]  /*2020*/  FFMA R17, -R0, R0, R17 ;  /* 0x0000000000117223 */ /* 0x000fc80000000111 */
[----:B------:R-:W-:-:S07]  /*2030*/  FFMA R17, R17, R2, R0 ;  /* 0x0000000211117223 */ /* 0x000fce0000000000 */
.L_x_98:
[----:B------:R-:W-:Y:S05]  /*2040*/  BSYNC.RECONVERGENT B0 ;  /* 0x0000000000007941 */ /* 0x000fea0003800200 */
.L_x_96:
        /* <DEDUP_REMOVED lines=10> */
.L_x_100:
[C---:B-1----:R-:W-:Y:S01]  /*20f0*/  FMUL.FTZ R3, R5.reuse, R16 ;  /* 0x0000001005037220 */ /* 0x042fe20000410000 */
[----:B------:R-:W-:-:S03]  /*2100*/  FMUL.FTZ R0, R5, 0.5 ;  /* 0x3f00000005007820 */ /* 0x000fc60000410000 */
[----:B------:R-:W-:-:S04]  /*2110*/  FFMA R16, -R3, R3, R16 ;  /* 0x0000000303107223 */ /* 0x000fc80000000110 */
[----:B------:R-:W-:-:S07]  /*2120*/  FFMA R16, R16, R0, R3 ;  /* 0x0000000010107223 */ /* 0x000fce0000000003 */
.L_x_101:
[----:B------:R-:W-:Y:S05]  /*2130*/  BSYNC.RECONVERGENT B0 ;  /* 0x0000000000007941 */ /* 0x000fea0003800200 */
.L_x_99:
        /* <DEDUP_REMOVED lines=10> */
.L_x_103:
[C---:B-1----:R-:W-:Y:S01]  /*21e0*/  FMUL.FTZ R0, R2.reuse, R15 ;  /* 0x0000000f02007220 */ /* 0x042fe20000410000 */
[----:B------:R-:W-:-:S03]  /*21f0*/  FMUL.FTZ R2, R2, 0.5 ;  /* 0x3f00000002027820 */ /* 0x000fc60000410000 */
[----:B------:R-:W-:-:S04]  /*2200*/  FFMA R15, -R0, R0, R15 ;  /* 0x00000000000f7223 */ /* 0x000fc8000000010f */
[----:B------:R-:W-:-:S07]  /*2210*/  FFMA R15, R15, R2, R0 ;  /* 0x000000020f0f7223 */ /* 0x000fce0000000000 */
.L_x_104:
[----:B------:R-:W-:Y:S05]  /*2220*/  BSYNC.RECONVERGENT B0 ;  /* 0x0000000000007941 */ /* 0x000fea0003800200 */
.L_x_102:
        /* <DEDUP_REMOVED lines=10> */
.L_x_106:
[C---:B-1----:R-:W-:Y:S01]  /*22d0*/  FMUL.FTZ R3, R5.reuse, R14 ;  /* 0x0000000e05037220 */ /* 0x042fe20000410000 */
[----:B------:R-:W-:-:S03]  /*22e0*/  FMUL.FTZ R0, R5, 0.5 ;  /* 0x3f00000005007820 */ /* 0x000fc60000410000 */
[----:B------:R-:W-:-:S04]  /*22f0*/  FFMA R14, -R3, R3, R14 ;  /* 0x00000003030e7223 */ /* 0x000fc8000000010e */
[----:B------:R-:W-:-:S07]  /*2300*/  FFMA R14, R14, R0, R3 ;  /* 0x000000000e0e7223 */ /* 0x000fce0000000003 */
.L_x_107:
[----:B------:R-:W-:Y:S05]  /*2310*/  BSYNC.RECONVERGENT B0 ;  /* 0x0000000000007941 */ /* 0x000fea0003800200 */
.L_x_105:
        /* <DEDUP_REMOVED lines=10> */
.L_x_109:
[C---:B------:R-:W-:Y:S01]  /*23c0*/  FMUL.FTZ R0, R2.reuse, R13 ;  /* 0x0000000d02007220 */ /* 0x040fe20000410000 */
[----:B------:R-:W-:-:S03]  /*23d0*/  FMUL.FTZ R2, R2, 0.5 ;  /* 0x3f00000002027820 */ /* 0x000fc60000410000 */
[----:B------:R-:W-:-:S04]  /*23e0*/  FFMA R13, -R0, R0, R13 ;  /* 0x00000000000d7223 */ /* 0x000fc8000000010d */
[----:B------:R-:W-:-:S07]  /*23f0*/  FFMA R13, R13, R2, R0 ;  /* 0x000000020d0d7223 */ /* 0x000fce0000000000 */
.L_x_110:
[----:B------:R-:W-:Y:S05]  /*2400*/  BSYNC.RECONVERGENT B0 ;  /* 0x0000000000007941 */ /* 0x000fea0003800200 */
.L_x_108:
        /* <DEDUP_REMOVED lines=10> */
.L_x_112:
[C---:B-1----:R-:W-:Y:S01]  /*24b0*/  FMUL.FTZ R3, R5.reuse, R12 ;  /* 0x0000000c05037220 */ /* 0x042fe20000410000 */
[----:B------:R-:W-:-:S03]  /*24c0*/  FMUL.FTZ R0, R5, 0.5 ;  /* 0x3f00000005007820 */ /* 0x000fc60000410000 */
[----:B------:R-:W-:-:S04]  /*24d0*/  FFMA R12, -R3, R3, R12 ;  /* 0x00000003030c7223 */ /* 0x000fc8000000010c */
[----:B------:R-:W-:-:S07]  /*24e0*/  FFMA R12, R12, R0, R3 ;  /* 0x000000000c0c7223 */ /* 0x000fce0000000003 */
.L_x_113:
[----:B------:R-:W-:Y:S05]  /*24f0*/  BSYNC.RECONVERGENT B0 ;  /* 0x0000000000007941 */ /* 0x000fea0003800200 */
.L_x_111:
        /* <DEDUP_REMOVED lines=10> */
.L_x_115:
[C---:B-1----:R-:W-:Y:S01]  /*25a0*/  FMUL.FTZ R0, R2.reuse, R11 ;  /* 0x0000000b02007220 */ /* 0x042fe20000410000 */
[----:B------:R-:W-:-:S03]  /*25b0*/  FMUL.FTZ R2, R2, 0.5 ;  /* 0x3f00000002027820 */ /* 0x000fc60000410000 */
[----:B------:R-:W-:-:S04]  /*25c0*/  FFMA R11, -R0, R0, R11 ;  /* 0x00000000000b7223 */ /* 0x000fc8000000010b */
[----:B------:R-:W-:-:S07]  /*25d0*/  FFMA R11, R11, R2, R0 ;  /* 0x000000020b0b7223 */ /* 0x000fce0000000000 */
.L_x_116:
[----:B------:R-:W-:Y:S05]  /*25e0*/  BSYNC.RECONVERGENT B0 ;  /* 0x0000000000007941 */ /* 0x000fea0003800200 */
.L_x_114:
        /* <DEDUP_REMOVED lines=10> */
.L_x_118:
[C---:B-1----:R-:W-:Y:S01]  /*2690*/  FMUL.FTZ R0, R2.reuse, R9 ;  /* 0x0000000902007220 */ /* 0x042fe20000410000 */
[----:B------:R-:W-:-:S03]  /*26a0*/  FMUL.FTZ R2, R2, 0.5 ;  /* 0x3f00000002027820 */ /* 0x000fc60000410000 */
[----:B------:R-:W-:-:S04]  /*26b0*/  FFMA R9, -R0, R0, R9 ;  /* 0x0000000000097223 */ /* 0x000fc80000000109 */
[----:B------:R-:W-:-:S07]  /*26c0*/  FFMA R9, R9, R2, R0 ;  /* 0x0000000209097223 */ /* 0x000fce0000000000 */
.L_x_119:
[----:B------:R-:W-:Y:S05]  /*26d0*/  BSYNC.RECONVERGENT B0 ;  /* 0x0000000000007941 */ /* 0x000fea0003800200 */
.L_x_117:
        /* <DEDUP_REMOVED lines=10> */
.L_x_121:
[C---:B-1----:R-:W-:Y:S01]  /*2780*/  FMUL.FTZ R0, R2.reuse, R17 ;  /* 0x0000001102007220 */ /* 0x042fe20000410000 */
[----:B------:R-:W-:-:S03]  /*2790*/  FMUL.FTZ R2, R2, 0.5 ;  /* 0x3f00000002027820 */ /* 0x000fc60000410000 */
[----:B------:R-:W-:-:S04]  /*27a0*/  FFMA R17, -R0, R0, R17 ;  /* 0x0000000000117223 */ /* 0x000fc80000000111 */
[----:B------:R-:W-:-:S07]  /*27b0*/  FFMA R17, R17, R2, R0 ;  /* 0x0000000211117223 */ /* 0x000fce0000000000 */
.L_x_122:
[----:B------:R-:W-:Y:S05]  /*27c0*/  BSYNC.RECONVERGENT B0 ;  /* 0x0000000000007941 */ /* 0x000fea0003800200 */
.L_x_120:
        /* <DEDUP_REMOVED lines=10> */
.L_x_124:
[C---:B-1----:R-:W-:Y:S01]  /*2870*/  FMUL.FTZ R3, R5.reuse, R16 ;  /* 0x0000001005037220 */ /* 0x042fe20000410000 */
[----:B------:R-:W-:-:S03]  /*2880*/  FMUL.FTZ R0, R5, 0.5 ;  /* 0x3f00000005007820 */ /* 0x000fc60000410000 */
[----:B------:R-:W-:-:S04]  /*2890*/  FFMA R16, -R3, R3, R16 ;  /* 0x0000000303107223 */ /* 0x000fc80000000110 */
[----:B------:R-:W-:-:S07]  /*28a0*/  FFMA R16, R16, R0, R3 ;  /* 0x0000000010107223 */ /* 0x000fce0000000003 */
.L_x_125:
[----:B------:R-:W-:Y:S05]  /*28b0*/  BSYNC.RECONVERGENT B0 ;  /* 0x0000000000007941 */ /* 0x000fea0003800200 */
.L_x_123:
        /* <DEDUP_REMOVED lines=10> */
.L_x_127:
[C---:B-1----:R-:W-:Y:S01]  /*2960*/  FMUL.FTZ R0, R2.reuse, R15 ;  /* 0x0000000f02007220 */ /* 0x042fe20000410000 */
[----:B------:R-:W-:-:S03]  /*2970*/  FMUL.FTZ R2, R2, 0.5 ;  /* 0x3f00000002027820 */ /* 0x000fc60000410000 */
[----:B------:R-:W-:-:S04]  /*2980*/  FFMA R15, -R0, R0, R15 ;  /* 0x00000000000f7223 */ /* 0x000fc8000000010f */
[----:B------:R-:W-:-:S07]  /*2990*/  FFMA R15, R15, R2, R0 ;  /* 0x000000020f0f7223 */ /* 0x000fce0000000000 */
.L_x_128:
[----:B------:R-:W-:Y:S05]  /*29a0*/  BSYNC.RECONVERGENT B0 ;  /* 0x0000000000007941 */ /* 0x000fea0003800200 */
.L_x_126:
        /* <DEDUP_REMOVED lines=10> */
.L_x_130:
[C---:B-1----:R-:W-:Y:S01]  /*2a50*/  FMUL.FTZ R3, R5.reuse, R14 ;  /* 0x0000000e05037220 */ /* 0x042fe20000410000 */
[----:B------:R-:W-:-:S03]  /*2a60*/  FMUL.FTZ R0, R5, 0.5 ;  /* 0x3f00000005007820 */ /* 0x000fc60000410000 */
[----:B------:R-:W-:-:S04]  /*2a70*/  FFMA R14, -R3, R3, R14 ;  /* 0x00000003030e7223 */ /* 0x000fc8000000010e */
[----:B------:R-:W-:-:S07]  /*2a80*/  FFMA R14, R14, R0, R3 ;  /* 0x000000000e0e7223 */ /* 0x000fce0000000003 */
.L_x_131:
[----:B------:R-:W-:Y:S05]  /*2a90*/  BSYNC.RECONVERGENT B0 ;  /* 0x0000000000007941 */ /* 0x000fea0003800200 */
.L_x_129:
        /* <DEDUP_REMOVED lines=10> */
.L_x_133:
[C---:B------:R-:W-:Y:S01]  /*2b40*/  FMUL.FTZ R0, R2.reuse, R13 ;  /* 0x0000000d02007220 */ /* 0x040fe20000410000 */
[----:B------:R-:W-:-:S03]  /*2b50*/  FMUL.FTZ R2, R2, 0.5 ;  /* 0x3f00000002027820 */ /* 0x000fc60000410000 */
[----:B------:R-:W-:-:S04]  /*2b60*/  FFMA R13, -R0, R0, R13 ;  /* 0x00000000000d7223 */ /* 0x000fc8000000010d */
[----:B------:R-:W-:-:S07]  /*2b70*/  FFMA R13, R13, R2, R0 ;  /* 0x000000020d0d7223 */ /* 0x000fce0000000000 */
.L_x_134:
[----:B------:R-:W-:Y:S05]  /*2b80*/  BSYNC.RECONVERGENT B0 ;  /* 0x0000000000007941 */ /* 0x000fea0003800200 */
.L_x_132:
        /* <DEDUP_REMOVED lines=10> */
.L_x_136:
[C---:B-1----:R-:W-:Y:S01]  /*2c30*/  FMUL.FTZ R3, R5.reuse, R12 ;  /* 0x0000000c05037220 */ /* 0x042fe20000410000 */
[----:B------:R-:W-:-:S03]  /*2c40*/  FMUL.FTZ R0, R5, 0.5 ;  /* 0x3f00000005007820 */ /* 0x000fc60000410000 */
[----:B------:R-:W-:-:S04]  /*2c50*/  FFMA R12, -R3, R3, R12 ;  /* 0x00000003030c7223 */ /* 0x000fc8000000010c */
[----:B------:R-:W-:-:S07]  /*2c60*/  FFMA R12, R12, R0, R3 ;  /* 0x000000000c0c7223 */ /* 0x000fce0000000003 */
.L_x_137:
[----:B------:R-:W-:Y:S05]  /*2c70*/  BSYNC.RECONVERGENT B0 ;  /* 0x0000000000007941 */ /* 0x000fea0003800200 */
.L_x_135:
        /* <DEDUP_REMOVED lines=10> */
.L_x_139:
[C---:B-1----:R-:W-:Y:S01]  /*2d20*/  FMUL.FTZ R0, R2.reuse, R11 ;  /* 0x0000000b02007220 */ /* 0x042fe20000410000 */
[----:B------:R-:W-:-:S03]  /*2d30*/  FMUL.FTZ R2, R2, 0.5 ;  /* 0x3f00000002027820 */ /* 0x000fc60000410000 */
[----:B------:R-:W-:-:S04]  /*2d40*/  FFMA R11, -R0, R0, R11 ;  /* 0x00000000000b7223 */ /* 0x000fc8000000010b */
[----:B------:R-:W-:-:S07]  /*2d50*/  FFMA R11, R11, R2, R0 ;  /* 0x000000020b0b7223 */ /* 0x000fce0000000000 */
.L_x_140:
[----:B------:R-:W-:Y:S05]  /*2d60*/  BSYNC.RECONVERGENT B0 ;  /* 0x0000000000007941 */ /* 0x000fea0003800200 */
.L_x_138:
        /* <DEDUP_REMOVED lines=10> */
.L_x_142:
[C---:B-1----:R-:W-:Y:S01]  /*2e10*/  FMUL.FTZ R0, R2.reuse, R9 ;  /* 0x0000000902007220 */ /* 0x042fe20000410000 */
[----:B------:R-:W-:-:S03]  /*2e20*/  FMUL.FTZ R2, R2, 0.5 ;  /* 0x3f00000002027820 */ /* 0x000fc60000410000 */
[----:B------:R-:W-:-:S04]  /*2e30*/  FFMA R9, -R0, R0, R9 ;  /* 0x0000000000097223 */ /* 0x000fc80000000109 */
[----:B------:R-:W-:-:S07]  /*2e40*/  FFMA R9, R9, R2, R0 ;  /* 0x0000000209097223 */ /* 0x000fce0000000000 */
.L_x_143:
[----:B------:R-:W-:Y:S05]  /*2e50*/  BSYNC.RECONVERGENT B0 ;  /* 0x0000000000007941 */ /* 0x000fea0003800200 */
.L_x_141:
        /* <DEDUP_REMOVED lines=10> */
.L_x_145:
[C---:B-1----:R-:W-:Y:S01]  /*2f00*/  FMUL.FTZ R0, R2.reuse, R17 ;  /* 0x0000001102007220 */ /* 0x042fe20000410000 */
[----:B------:R-:W-:-:S03]  /*2f10*/  FMUL.FTZ R2, R2, 0.5 ;  /* 0x3f00000002027820 */ /* 0x000fc60000410000 */
[----:B------:R-:W-:-:S04]  /*2f20*/  FFMA R17, -R0, R0, R17 ;  /* 0x0000000000117223 */ /* 0x000fc80000000111 */
[----:B------:R-:W-:-:S07]  /*2f30*/  FFMA R17, R17, R2, R0 ;  /* 0x0000000211117223 */ /* 0x000fce0000000000 */
.L_x_146:
[----:B------:R-:W-:Y:S05]  /*2f40*/  BSYNC.RECONVERGENT B0 ;  /* 0x0000000000007941 */ /* 0x000fea0003800200 */
.L_x_144:
        /* <DEDUP_REMOVED lines=10> */
.L_x_148:
[C---:B-1----:R-:W-:Y:S01]  /*2ff0*/  FMUL.FTZ R3, R5.reuse, R16 ;  /* 0x0000001005037220 */ /* 0x042fe20000410000 */
[----:B------:R-:W-:-:S03]  /*3000*/  FMUL.FTZ R0, R5, 0.5 ;  /* 0x3f00000005007820 */ /* 0x000fc60000410000 */
[----:B------:R-:W-:-:S04]  /*3010*/  FFMA R16, -R3, R3, R16 ;  /* 0x0000000303107223 */ /* 0x000fc80000000110 */
[----:B------:R-:W-:-:S07]  /*3020*/  FFMA R16, R16, R0, R3 ;  /* 0x0000000010107223 */ /* 0x000fce0000000003 */
.L_x_149:
[----:B------:R-:W-:Y:S05]  /*3030*/  BSYNC.RECONVERGENT B0 ;  /* 0x0000000000007941 */ /* 0x000fea0003800200 */
.L_x_147:
        /* <DEDUP_REMOVED lines=10> */
.L_x_151:
[C---:B-1----:R-:W-:Y:S01]  /*30e0*/  FMUL.FTZ R0, R2.reuse, R15 ;  /* 0x0000000f02007220 */ /* 0x042fe20000410000 */
[----:B------:R-:W-:-:S03]  /*30f0*/  FMUL.FTZ R2, R2, 0.5 ;  /* 0x3f00000002027820 */ /* 0x000fc60000410000 */
[----:B------:R-:W-:-:S04]  /*3100*/  FFMA R15, -R0, R0, R15 ;  /* 0x00000000000f7223 */ /* 0x000fc8000000010f */
[----:B------:R-:W-:-:S07]  /*3110*/  FFMA R15, R15, R2, R0 ;  /* 0x000000020f0f7223 */ /* 0x000fce0000000000 */
.L_x_152:
[----:B------:R-:W-:Y:S05]  /*3120*/  BSYNC.RECONVERGENT B0 ;  /* 0x0000000000007941 */ /* 0x000fea0003800200 */
.L_x_150:
        /* <DEDUP_REMOVED lines=10> */
.L_x_154:
[C---:B-1----:R-:W-:Y:S01]  /*31d0*/  FMUL.FTZ R3, R5.reuse, R14 ;  /* 0x0000000e05037220 */ /* 0x042fe20000410000 */
[----:B------:R-:W-:-:S03]  /*31e0*/  FMUL.FTZ R0, R5, 0.5 ;  /* 0x3f00000005007820 */ /* 0x000fc60000410000 */
[----:B------:R-:W-:-:S04]  /*31f0*/  FFMA R14, -R3, R3, R14 ;  /* 0x00000003030e7223 */ /* 0x000fc8000000010e */
[----:B------:R-:W-:-:S07]  /*3200*/  FFMA R14, R14, R0, R3 ;  /* 0x000000000e0e7223 */ /* 0x000fce0000000003 */
.L_x_155:
[----:B------:R-:W-:Y:S05]  /*3210*/  BSYNC.RECONVERGENT B0 ;  /* 0x0000000000007941 */ /* 0x000fea0003800200 */
.L_x_153:
        /* <DEDUP_REMOVED lines=10> */
.L_x_157:
[C---:B------:R-:W-:Y:S01]  /*32c0*/  FMUL.FTZ R0, R2.reuse, R13 ;  /* 0x0000000d02007220 */ /* 0x040fe20000410000 */
[----:B------:R-:W-:-:S03]  /*32d0*/  FMUL.FTZ R2, R2, 0.5 ;  /* 0x3f00000002027820 */ /* 0x000fc60000410000 */
[----:B------:R-:W-:-:S04]  /*32e0*/  FFMA R13, -R0, R0, R13 ;  /* 0x00000000000d7223 */ /* 0x000fc8000000010d */
[----:B------:R-:W-:-:S07]  /*32f0*/  FFMA R13, R13, R2, R0 ;  /* 0x000000020d0d7223 */ /* 0x000fce0000000000 */
.L_x_158:
[----:B------:R-:W-:Y:S05]  /*3300*/  BSYNC.RECONVERGENT B0 ;  /* 0x0000000000007941 */ /* 0x000fea0003800200 */
.L_x_156:
        /* <DEDUP_REMOVED lines=10> */
.L_x_160:
[C---:B-1----:R-:W-:Y:S01]  /*33b0*/  FMUL.FTZ R3, R5.reuse, R12 ;  /* 0x0000000c05037220 */ /* 0x042fe20000410000 */
[----:B------:R-:W-:-:S03]  /*33c0*/  FMUL.FTZ R0, R5, 0.5 ;  /* 0x3f00000005007820 */ /* 0x000fc60000410000 */
[----:B------:R-:W-:-:S04]  /*33d0*/  FFMA R12, -R3, R3, R12 ;  /* 0x00000003030c7223 */ /* 0x000fc8000000010c */
[----:B------:R-:W-:-:S07]  /*33e0*/  FFMA R12, R12, R0, R3 ;  /* 0x000000000c0c7223 */ /* 0x000fce0000000003 */
.L_x_161:
[----:B------:R-:W-:Y:S05]  /*33f0*/  BSYNC.RECONVERGENT B0 ;  /* 0x0000000000007941 */ /* 0x000fea0003800200 */
.L_x_159:
        /* <DEDUP_REMOVED lines=10> */
.L_x_163:
[C---:B-1----:R-:W-:Y:S01]  /*34a0*/  FMUL.FTZ R0, R2.reuse, R11 ;  /* 0x0000000b02007220 */ /* 0x042fe20000410000 */
[----:B------:R-:W-:-:S03]  /*34b0*/  FMUL.FTZ R2, R2, 0.5 ;  /* 0x3f00000002027820 */ /* 0x000fc60000410000 */
[----:B------:R-:W-:-:S04]  /*34c0*/  FFMA R11, -R0, R0, R11 ;  /* 0x00000000000b7223 */ /* 0x000fc8000000010b */
[----:B------:R-:W-:-:S07]  /*34d0*/  FFMA R11, R11, R2, R0 ;  /* 0x000000020b0b7223 */ /* 0x000fce0000000000 */
.L_x_164:
[----:B------:R-:W-:Y:S05]  /*34e0*/  BSYNC.RECONVERGENT B0 ;  /* 0x0000000000007941 */ /* 0x000fea0003800200 */
.L_x_162:
        /* <DEDUP_REMOVED lines=10> */
.L_x_166:
[C---:B-1----:R-:W-:Y:S01]  /*3590*/  FMUL.FTZ R0, R2.reuse, R9 ;  /* 0x0000000902007220 */ /* 0x042fe20000410000 */
[----:B------:R-:W-:-:S03]  /*35a0*/  FMUL.FTZ R2, R2, 0.5 ;  /* 0x3f00000002027820 */ /* 0x000fc60000410000 */
[----:B------:R-:W-:-:S04]  /*35b0*/  FFMA R9, -R0, R0, R9 ;  /* 0x0000000000097223 */ /* 0x000fc80000000109 */
[----:B------:R-:W-:-:S07]  /*35c0*/  FFMA R9, R9, R2, R0 ;  /* 0x0000000209097223 */ /* 0x000fce0000000000 */
.L_x_167:
[----:B------:R-:W-:Y:S05]  /*35d0*/  BSYNC.RECONVERGENT B0 ;  /* 0x0000000000007941 */ /* 0x000fea0003800200 */
.L_x_165:
        /* <DEDUP_REMOVED lines=10> */
.L_x_169:
[C---:B-1----:R-:W-:Y:S01]  /*3680*/  FMUL.FTZ R0, R2.reuse, R17 ;  /* 0x0000001102007220 */ /* 0x042fe20000410000 */
[----:B------:R-:W-:-:S03]  /*3690*/  FMUL.FTZ R2, R2, 0.5 ;  /* 0x3f00000002027820 */ /* 0x000fc60000410000 */
[----:B------:R-:W-:-:S04]  /*36a0*/  FFMA R17, -R0, R0, R17 ;  /* 0x0000000000117223 */ /* 0x000fc80000000111 */
[----:B------:R-:W-:-:S07]  /*36b0*/  FFMA R17, R17, R2, R0 ;  /* 0x0000000211117223 */ /* 0x000fce0000000000 */
.L_x_170:
[----:B------:R-:W-:Y:S05]  /*36c0*/  BSYNC.RECONVERGENT B0 ;  /* 0x0000000000007941 */ /* 0x000fea0003800200 */
.L_x_168:
        /* <DEDUP_REMOVED lines=10> */
.L_x_172:
[C---:B-1----:R-:W-:Y:S01]  /*3770*/  FMUL.FTZ R3, R5.reuse, R16 ;  /* 0x0000001005037220 */ /* 0x042fe20000410000 */
[----:B------:R-:W-:-:S03]  /*3780*/  FMUL.FTZ R0, R5, 0.5 ;  /* 0x3f00000005007820 */ /* 0x000fc60000410000 */
[----:B------:R-:W-:-:S04]  /*3790*/  FFMA R16, -R3, R3, R16 ;  /* 0x0000000303107223 */ /* 0x000fc80000000110 */
[----:B------:R-:W-:-:S07]  /*37a0*/  FFMA R16, R16, R0, R3 ;  /* 0x0000000010107223 */ /* 0x000fce0000000003 */
.L_x_173:
[----:B------:R-:W-:Y:S05]  /*37b0*/  BSYNC.RECONVERGENT B0 ;  /* 0x0000000000007941 */ /* 0x000fea0003800200 */
.L_x_171:
        /* <DEDUP_REMOVED lines=10> */
.L_x_175:
[C---:B-1----:R-:W-:Y:S01]  /*3860*/  FMUL.FTZ R0, R2.reuse, R15 ;  /* 0x0000000f02007220 */ /* 0x042fe20000410000 */
[----:B------:R-:W-:-:S03]  /*3870*/  FMUL.FTZ R2, R2, 0.5 ;  /* 0x3f00000002027820 */ /* 0x000fc60000410000 */
[----:B------:R-:W-:-:S04]  /*3880*/  FFMA R15, -R0, R0, R15 ;  /* 0x00000000000f7223 */ /* 0x000fc8000000010f */
[----:B------:R-:W-:-:S07]  /*3890*/  FFMA R15, R15, R2, R0 ;  /* 0x000000020f0f7223 */ /* 0x000fce0000000000 */
.L_x_176:
[----:B------:R-:W-:Y:S05]  /*38a0*/  BSYNC.RECONVERGENT B0 ;  /* 0x0000000000007941 */ /* 0x000fea0003800200 */
.L_x_174:
        /* <DEDUP_REMOVED lines=10> */
.L_x_178:
[C---:B-1----:R-:W-:Y:S01]  /*3950*/  FMUL.FTZ R3, R5.reuse, R14 ;  /* 0x0000000e05037220 */ /* 0x042fe20000410000 */
[----:B------:R-:W-:-:S03]  /*3960*/  FMUL.FTZ R0, R5, 0.5 ;  /* 0x3f00000005007820 */ /* 0x000fc60000410000 */
[----:B------:R-:W-:-:S04]  /*3970*/  FFMA R14, -R3, R3, R14 ;  /* 0x00000003030e7223 */ /* 0x000fc8000000010e */
[----:B------:R-:W-:-:S07]  /*3980*/  FFMA R14, R14, R0, R3 ;  /* 0x000000000e0e7223 */ /* 0x000fce0000000003 */
.L_x_179:
[----:B------:R-:W-:Y:S05]  /*3990*/  BSYNC.RECONVERGENT B0 ;  /* 0x0000000000007941 */ /* 0x000fea0003800200 */
.L_x_177:
        /* <DEDUP_REMOVED lines=10> */
.L_x_181:
[C---:B------:R-:W-:Y:S01]  /*3a40*/  FMUL.FTZ R0, R2.reuse, R13 ;  /* 0x0000000d02007220 */ /* 0x040fe20000410000 */
[----:B------:R-:W-:-:S03]  /*3a50*/  FMUL.FTZ R2, R2, 0.5 ;  /* 0x3f00000002027820 */ /* 0x000fc60000410000 */
[----:B------:R-:W-:-:S04]  /*3a60*/  FFMA R13, -R0, R0, R13 ;  /* 0x00000000000d7223 */ /* 0x000fc8000000010d */
[----:B------:R-:W-:-:S07]  /*3a70*/  FFMA R13, R13, R2, R0 ;  /* 0x000000020d0d7223 */ /* 0x000fce0000000000 */
.L_x_182:
[----:B------:R-:W-:Y:S05]  /*3a80*/  BSYNC.RECONVERGENT B0 ;  /* 0x0000000000007941 */ /* 0x000fea0003800200 */
.L_x_180:
        /* <DEDUP_REMOVED lines=10> */
.L_x_184:
[C---:B-1----:R-:W-:Y:S01]  /*3b30*/  FMUL.FTZ R3, R5.reuse, R12 ;  /* 0x0000000c05037220 */ /* 0x042fe20000410000 */
[----:B------:R-:W-:-:S03]  /*3b40*/  FMUL.FTZ R0, R5, 0.5 ;  /* 0x3f00000005007820 */ /* 0x000fc60000410000 */
[----:B------:R-:W-:-:S04]  /*3b50*/  FFMA R12, -R3, R3, R12 ;  /* 0x00000003030c7223 */ /* 0x000fc8000000010c */
[----:B------:R-:W-:-:S07]  /*3b60*/  FFMA R12, R12, R0, R3 ;  /* 0x000000000c0c7223 */ /* 0x000fce0000000003 */
.L_x_185:
[----:B------:R-:W-:Y:S05]  /*3b70*/  BSYNC.RECONVERGENT B0 ;  /* 0x0000000000007941 */ /* 0x000fea0003800200 */
.L_x_183:
        /* <DEDUP_REMOVED lines=10> */
.L_x_187:
[C---:B-1----:R-:W-:Y:S01]  /*3c20*/  FMUL.FTZ R0, R2.reuse, R11 ;  /* 0x0000000b02007220 */ /* 0x042fe20000410000 */
[----:B------:R-:W-:-:S03]  /*3c30*/  FMUL.FTZ R2, R2, 0.5 ;  /* 0x3f00000002027820 */ /* 0x000fc60000410000 */
[----:B------:R-:W-:-:S04]  /*3c40*/  FFMA R11, -R0, R0, R11 ;  /* 0x00000000000b7223 */ /* 0x000fc8000000010b */
[----:B------:R-:W-:-:S07]  /*3c50*/  FFMA R11, R11, R2, R0 ;  /* 0x000000020b0b7223 */ /* 0x000fce0000000000 */
.L_x_188:
[----:B------:R-:W-:Y:S05]  /*3c60*/  BSYNC.RECONVERGENT B0 ;  /* 0x0000000000007941 */ /* 0x000fea0003800200 */
.L_x_186:
[----:B------:R-:W-:Y:S01]  /*3c70*/  IADD3 R0, PT, PT, R9, -0xd000000, RZ ;  /* 0xf300000009007810 */ /* 0x000fe20007ffe0ff */
[----:B------:R0:W1:Y:S01]  /*3c80*/  MUFU.RSQ R2, R9 ;  /* 0x0000000900027308 */ /* 0x0000620000001400 */
[----:B------:R-:W-:Y:S02]  /*3c90*/  BSSY.RECONVERGENT B0, `(.L_x_189) ;  /* 0x000000d000007945 */ /* 0x000fe40003800200 */
[----:B------:R-:W-:-:S13]  /*3ca0*/  ISETP.GT.U32.AND P0, PT, R0, 0x727fffff, PT ;  /* 0x727fffff0000780c */ /* 0x000fda0003f04070 */
[----:B0-----:R-:W-:Y:S05]  /*3cb0*/  @!P0 BRA `(.L_x_190) ;  /* 0x0000000000188947 */ /* 0x001fea0003800000 */
[----:B------:R-:W-:Y:S01]  /*3cc0*/  BSSY.RECONVERGENT B1, `(.L_x_191) ;  /* 0x0000004000017945 */ /* 0x000fe20003800200 */
[----:B------:R-:W-:Y:S02]  /*3cd0*/  MOV R0, R9 ;  /* 0x0000000900007202 */ /* 0x000fe40000000f00 */
[----:B-1----:R-:W-:-:S07]  /*3ce0*/  MOV R2, 0x3d00 ;  /* 0x00003d0000027802 */ /* 0x002fce0000000f00 */
[----:B------:R-:W-:Y:S05]  /*3cf0*/  CALL.REL.NOINC `($__internal_0_$__cuda_sm20_sqrt_rn_f32_slowpath) ;  /* 0x0000000000547944 */ /* 0x000fea0003c00000 */
[----:B------:R-:W-:Y:S05]  /*3d00*/  BSYNC.RECONVERGENT B1 ;  /* 0x0000000000017941 */ /* 0x000fea0003800200 */
.L_x_191:
[----:B------:R-:W-:Y:S05]  /*3d10*/  BRA `(.L_x_192) ;  /* 0x0000000000107947 */ /* 0x000fea0003800000 */
.L_x_190:
[C---:B-1----:R-:W-:Y:S01]  /*3d20*/  FMUL.FTZ R0, R2.reuse, R9 ;  /* 0x0000000902007220 */ /* 0x042fe20000410000 */
[----:B------:R-:W-:-:S03]  /*3d30*/  FMUL.FTZ R2, R2, 0.5 ;  /* 0x3f00000002027820 */ /* 0x000fc60000410000 */
[----:B------:R-:W-:-:S04]  /*3d40*/  FFMA R5, -R0, R0, R9 ;  /* 0x0000000000057223 */ /* 0x000fc80000000109 */
[----:B------:R-:W-:-:S07]  /*3d50*/  FFMA R5, R5, R2, R0 ;  /* 0x0000000205057223 */ /* 0x000fce0000000000 */
.L_x_192:
[----:B------:R-:W-:Y:S05]  /*3d60*/  BSYNC.RECONVERGENT B0 ;  /* 0x0000000000007941 */ /* 0x000fea0003800200 */
.L_x_189:
[----:B------:R-:W-:Y:S01]  /*3d70*/  MOV R9, R5 ;  /* 0x0000000500097202 */ /* 0x000fe20000000f00 */
[----:B------:R-:W-:Y:S06]  /*3d80*/  BRA.U UP0, `(.L_x_193) ;  /* 0xffffffc100ec7547 */ /* 0x000fec000b83ffff */
[----:B------:R-:W-:Y:S01]  /*3d90*/  FADD R17, RZ, R17 ;  /* 0x00000011ff117221 */ /* 0x000fe20000000000 */
[----:B------:R-:W0:Y:S03]  /*3da0*/  LDC.64 R2, c[0x0][0x380] ;  /* 0x0000e000ff027b82 */ /* 0x000e260000000a00 */
[----:B------:R-:W-:-:S04]  /*3db0*/  FADD R16, R16, R17 ;  /* 0x0000001110107221 */ /* 0x000fc80000000000 */
[----:B------:R-:W-:-:S04]  /*3dc0*/  FADD R15, R15, R16 ;  /* 0x000000100f0f7221 */ /* 0x000fc80000000000 */
[----:B------:R-:W-:-:S04]  /*3dd0*/  FADD R14, R14, R15 ;  /* 0x0000000f0e0e7221 */ /* 0x000fc80000000000 */
[----:B------:R-:W-:-:S04]  /*3de0*/  FADD R13, R13, R14 ;  /* 0x0000000e0d0d7221 */ /* 0x000fc80000000000 */
[----:B------:R-:W-:-:S04]  /*3df0*/  FADD R12, R12, R13 ;  /* 0x0000000d0c0c7221 */ /* 0x000fc80000000000 */
[----:B------:R-:W-:Y:S01]  /*3e00*/  FADD R12, R11, R12 ;  /* 0x0000000c0b0c7221 */ /* 0x000fe20000000000 */
[----:B0-----:R-:W-:-:S04]  /*3e10*/  IMAD.WIDE R2, R4, 0x4, R2 ;  /* 0x0000000404027825 */ /* 0x001fc800078e0202 */
[----:B------:R-:W-:-:S05]  /*3e20*/  FADD R9, R9, R12 ;  /* 0x0000000c09097221 */ /* 0x000fca0000000000 */
[----:B------:R-:W-:Y:S01]  /*3e30*/  STG.E desc[UR6][R2.64], R9 ;  /* 0x0000000902007986 */ /* 0x000fe2000c101906 */
[----:B------:R-:W-:Y:S05]  /*3e40*/  EXIT ;  /* 0x000000000000794d */ /* 0x000fea0003800000 */
        .weak           $__internal_0_$__cuda_sm20_sqrt_rn_f32_slowpath
        .type           $__internal_0_$__cuda_sm20_sqrt_rn_f32_slowpath,@function
        .size           $__internal_0_$__cuda_sm20_sqrt_rn_f32_slowpath,(.L_x_196 - $__internal_0_$__cuda_sm20_sqrt_rn_f32_slowpath)
$__internal_0_$__cuda_sm20_sqrt_rn_f32_slowpath:
[----:B------:R-:W-:-:S13]  /*3e50*/  LOP3.LUT P0, RZ, R0, 0x7fffffff, RZ, 0xc0, !PT ;  /* 0x7fffffff00ff7812 */ /* 0x000fda000780c0ff */
[----:B------:R-:W-:Y:S01]  /*3e60*/  @!P0 MOV R5, R0 ;  /* 0x0000000000058202 */ /* 0x000fe20000000f00 */
[----:B------:R-:W-:Y:S06]  /*3e70*/  @!P0 BRA `(.L_x_194) ;  /* 0x0000000000408947 */ /* 0x000fec0003800000 */
[----:B------:R-:W-:-:S13]  /*3e80*/  FSETP.GEU.FTZ.AND P0, PT, R0, RZ, PT ;  /* 0x000000ff0000720b */ /* 0x000fda0003f1e000 */
[----:B------:R-:W-:Y:S01]  /*3e90*/  @!P0 MOV R5, 0x7fffffff ;  /* 0x7fffffff00058802 */ /* 0x000fe20000000f00 */
[----:B------:R-:W-:Y:S06]  /*3ea0*/  @!P0 BRA `(.L_x_194) ;  /* 0x0000000000348947 */ /* 0x000fec0003800000 */
[----:B------:R-:W-:-:S13]  /*3eb0*/  FSETP.GTU.FTZ.AND P0, PT, |R0|, +INF , PT ;  /* 0x7f8000000000780b */ /* 0x000fda0003f1c200 */
[----:B------:R-:W-:Y:S01]  /*3ec0*/  @P0 FADD.FTZ R5, R0, 1 ;  /* 0x3f80000000050421 */ /* 0x000fe20000010000 */
[----:B------:R-:W-:Y:S06]  /*3ed0*/  @P0 BRA `(.L_x_194) ;  /* 0x0000000000280947 */ /* 0x000fec0003800000 */
[----:B------:R-:W-:-:S13]  /*3ee0*/  FSETP.NEU.FTZ.AND P0, PT, |R0|, +INF , PT ;  /* 0x7f8000000000780b */ /* 0x000fda0003f1d200 */
[----:B------:R-:W-:-:S04]  /*3ef0*/  @P0 FFMA R8, R0, 1.84467440737095516160e+19, RZ ;  /* 0x5f80000000080823 */ /* 0x000fc800000000ff */
[----:B------:R-:W0:Y:S02]  /*3f00*/  @P0 MUFU.RSQ R7, R8 ;  /* 0x0000000800070308 */ /* 0x000e240000001400 */
[----:B0-----:R-:W-:Y:S01]  /*3f10*/  @P0 FMUL.FTZ R3, R8, R7 ;  /* 0x0000000708030220 */ /* 0x001fe20000410000 */
[----:B------:R-:W-:-:S03]  /*3f20*/  @P0 FMUL.FTZ R6, R7, 0.5 ;  /* 0x3f00000007060820 */ /* 0x000fc60000410000 */
[----:B------:R-:W-:-:S04]  /*3f30*/  @P0 FADD.FTZ R5, -R3, -RZ ;  /* 0x800000ff03050221 */ /* 0x000fc80000010100 */
[----:B------:R-:W-:Y:S01]  /*3f40*/  @P0 FFMA R10, R3, R5, R8 ;  /* 0x00000005030a0223 */ /* 0x000fe20000000008 */
[----:B------:R-:W-:-:S03]  /*3f50*/  @!P0 MOV R5, R0 ;  /* 0x0000000000058202 */ /* 0x000fc60000000f00 */
[----:B------:R-:W-:-:S04]  /*3f60*/  @P0 FFMA R6, R10, R6, R3 ;  /* 0x000000060a060223 */ /* 0x000fc80000000003 */
[----:B------:R-:W-:-:S07]  /*3f70*/  @P0 FMUL.FTZ R5, R6, 2.3283064365386962891e-10 ;  /* 0x2f80000006050820 */ /* 0x000fce0000410000 */
.L_x_194:
[----:B------:R-:W-:-:S04]  /*3f80*/  HFMA2 R3, -RZ, RZ, 0, 0 ;  /* 0x00000000ff037431 */ /* 0x000fc800000001ff */
[----:B------:R-:W-:Y:S05]  /*3f90*/  RET.REL.NODEC R2 `(_Z18sqrt_stress_kernelPfi) ;  /* 0xffffffc002187950 */ /* 0x000fea0003c3ffff */
.L_x_195:
[----:B------:R-:W-:-:S00]  /*3fa0*/  BRA `(.L_x_195) ;  /* 0xfffffffc00fc7947 */ /* 0x000fc0000383ffff */
[----:B------:R-:W-:-:S00]  /*3fb0*/  NOP ;  /* 0x0000000000007918 */ /* 0x000fc00000000000 */
        /* <DEDUP_REMOVED lines=12> */
.L_x_196:


//--------------------- .nv.shared.reserved.0     --------------------------
	.section	.nv.shared.reserved.0,"aw",@nobits
	.weak		__nv_reservedSMEM_offset_0_alias
	.size		__nv_reservedSMEM_offset_0_alias, 0, 64
	.other		__nv_reservedSMEM_offset_0_alias,@"STO_CUDA_RESERVED_SHARED STV_DEFAULT"
__nv_reservedSMEM_offset_0_alias:
	.zero		0
	.zero		64


//--------------------- .nv.constant0._Z18sqrt_stress_kernelPfi --------------------------
	.section	.nv.constant0._Z18sqrt_stress_kernelPfi,"a",@progbits
	.sectionflags	@""
	.align	4
.nv.constant0._Z18sqrt_stress_kernelPfi:
	.zero		908


//--------------------- SYMBOLS --------------------------

	.type		.nv.reservedSmem.offset0,@object
	.size		.nv.reservedSmem.offset0,0x4
